	.target	sm_100a

	.elftype	@"ET_EXEC"


//--------------------- .note.nv.tkinfo           --------------------------
	.section	.note.nv.tkinfo,"",@"SHT_NOTE"
	.sectionflags	@"SHF_NOTE_NV_TKINFO"
	.tkinfo
        /*0018*/ 	.word	0x00000002
        /*0030*/ 	.string	""
        /*0030*/ 	.string	"ptxas"
        /*0030*/ 	.string	"Cuda compilation tools, release 13.0, V13.0.88"
        /*0030*/ 	.string	"Build cuda_13.0.r13.0/compiler.36424714_0"
        /*0030*/ 	.string	"-arch sm_100a -m 64 "



//--------------------- .note.nv.cuinfo           --------------------------
	.section	.note.nv.cuinfo,"",@"SHT_NOTE"
	.sectionflags	@"SHF_NOTE_NV_CUINFO"
        /*0018*/ 	.short	0x0002
        /*001a*/ 	.short	0x0064
        /*001c*/ 	.short	0x0082
	.zero		2


//--------------------- .nv.info                  --------------------------
	.section	.nv.info,"",@"SHT_CUDA_INFO"
	.align	4


	//----- nvinfo : EIATTR_REGCOUNT
	.align		4
        /*0000*/ 	.byte	0x04, 0x2f
        /*0002*/ 	.short	(.L_19 - .L_18)
	.align		4
.L_18:
        /*0004*/ 	.word	index@(_ZN7cutlass13device_kernelINS_4gemm6kernel13GemmUniversalIN4cute5tupleIJiiiiEEENS1_10collective13CollectiveMmaINS1_35MainloopSm100TmaUmmaWarpSpecializedILi4ELi2ELi4ENS5_IJNS4_1CILi1EEESB_SB_EEEEENS5_IJNSA_ILi64EEENSA_ILi256EEESE_EEENS_10bfloat16_tENS5_IJlSB_lEEESH_SI_NS4_8TiledMMAINS4_8MMA_AtomIJNS4_20SM100_MMA_F16BF16_SSISH_SH_fLi64ELi256ELNS4_4UMMA5MajorE0ELSN_0ELNSM_7ScaleInE0ELSO_0EEEEEENS4_6LayoutISC_NS5_IJNSA_ILi0EEESS_SS_EEEEENS5_IJNS4_10UnderscoreESV_SV_EEEEENS4_13SM90_TMA_LOADENS4_14ComposedLayoutINS4_7SwizzleILi3ELi4ELi3EEENS4_18smem_ptr_flag_bitsILi16EEENSR_INS5_IJNSA_ILi8EEESE_EEENS5_IJSE_SB_EEEEEEEvNS4_8identityESY_S18_vS19_EENS_8epilogue10collective18CollectiveEpilogueINS1B_23Sm100TmaWarpSpecializedILi4ELi2ELi32ELb1ELb0EEEJSG_NS5_IJNSR_ISE_SB_EES1G_EEESH_SI_SH_SI_NS1B_6fusion15FusionCallbacksIS1F_NS1I_17LinearCombinationISH_fSH_fLNS_15FloatRoundStyleE2EEESG_S1H_JEEENS4_5SM1004TMEM4LOAD26SM100_TMEM_LOAD_16dp256b8xESY_S18_NS4_17SM75_U32x4_LDSM_NENS4_14SM90_TMA_STOREES18_NS4_17SM90_U32x4_STSM_NENS4_39AutoVectorizingCopyWithAssumedAlignmentILi128EEEEEEvvEEEEvNT_6ParamsE)
        /*0008*/ 	.word	0x00000070


	//----- nvinfo : EIATTR_FRAME_SIZE
	.align		4
.L_19:
        /*000c*/ 	.byte	0x04, 0x11
        /*000e*/ 	.short	(.L_21 - .L_20)
	.align		4
.L_20:
        /*0010*/ 	.word	index@($__internal_2_$__cuda_sm10x_tcgen05_guardrail_trap_unallocated_columns_being_dealloced)
        /*0014*/ 	.word	0x00000000


	//----- nvinfo : EIATTR_FRAME_SIZE
	.align		4
.L_21:
        /*0018*/ 	.byte	0x04, 0x11
        /*001a*/ 	.short	(.L_23 - .L_22)
	.align		4
.L_22:
        /*001c*/ 	.word	index@($__internal_1_$__cuda_sm10x_tcgen05_guardrail_trap_phase_invalid_during_alloc)
        /*0020*/ 	.word	0x00000000


	//----- nvinfo : EIATTR_FRAME_SIZE
	.align		4
.L_23:
        /*0024*/ 	.byte	0x04, 0x11
        /*0026*/ 	.short	(.L_25 - .L_24)
	.align		4
.L_24:
        /*0028*/ 	.word	index@($__internal_0_$__cuda_sm10x_tcgen05_guardrail_trap_col_being_dealloced_not_returned_by_alloc)
        /*002c*/ 	.word	0x00000000


	//----- nvinfo : EIATTR_FRAME_SIZE
	.align		4
.L_25:
        /*0030*/ 	.byte	0x04, 0x11
        /*0032*/ 	.short	(.L_27 - .L_26)
	.align		4
.L_26:
        /*0034*/ 	.word	index@(_ZN7cutlass13device_kernelINS_4gemm6kernel13GemmUniversalIN4cute5tupleIJiiiiEEENS1_10collective13CollectiveMmaINS1_35MainloopSm100TmaUmmaWarpSpecializedILi4ELi2ELi4ENS5_IJNS4_1CILi1EEESB_SB_EEEEENS5_IJNSA_ILi64EEENSA_ILi256EEESE_EEENS_10bfloat16_tENS5_IJlSB_lEEESH_SI_NS4_8TiledMMAINS4_8MMA_AtomIJNS4_20SM100_MMA_F16BF16_SSISH_SH_fLi64ELi256ELNS4_4UMMA5MajorE0ELSN_0ELNSM_7ScaleInE0ELSO_0EEEEEENS4_6LayoutISC_NS5_IJNSA_ILi0EEESS_SS_EEEEENS5_IJNS4_10UnderscoreESV_SV_EEEEENS4_13SM90_TMA_LOADENS4_14ComposedLayoutINS4_7SwizzleILi3ELi4ELi3EEENS4_18smem_ptr_flag_bitsILi16EEENSR_INS5_IJNSA_ILi8EEESE_EEENS5_IJSE_SB_EEEEEEEvNS4_8identityESY_S18_vS19_EENS_8epilogue10collective18CollectiveEpilogueINS1B_23Sm100TmaWarpSpecializedILi4ELi2ELi32ELb1ELb0EEEJSG_NS5_IJNSR_ISE_SB_EES1G_EEESH_SI_SH_SI_NS1B_6fusion15FusionCallbacksIS1F_NS1I_17LinearCombinationISH_fSH_fLNS_15FloatRoundStyleE2EEESG_S1H_JEEENS4_5SM1004TMEM4LOAD26SM100_TMEM_LOAD_16dp256b8xESY_S18_NS4_17SM75_U32x4_LDSM_NENS4_14SM90_TMA_STOREES18_NS4_17SM90_U32x4_STSM_NENS4_39AutoVectorizingCopyWithAssumedAlignmentILi128EEEEEEvvEEEEvNT_6ParamsE)
        /*0038*/ 	.word	0x00000000


	//----- nvinfo : EIATTR_MIN_STACK_SIZE
	.align		4
.L_27:
        /*003c*/ 	.byte	0x04, 0x12
        /*003e*/ 	.short	(.L_29 - .L_28)
	.align		4
.L_28:
        /*0040*/ 	.word	index@(_ZN7cutlass13device_kernelINS_4gemm6kernel13GemmUniversalIN4cute5tupleIJiiiiEEENS1_10collective13CollectiveMmaINS1_35MainloopSm100TmaUmmaWarpSpecializedILi4ELi2ELi4ENS5_IJNS4_1CILi1EEESB_SB_EEEEENS5_IJNSA_ILi64EEENSA_ILi256EEESE_EEENS_10bfloat16_tENS5_IJlSB_lEEESH_SI_NS4_8TiledMMAINS4_8MMA_AtomIJNS4_20SM100_MMA_F16BF16_SSISH_SH_fLi64ELi256ELNS4_4UMMA5MajorE0ELSN_0ELNSM_7ScaleInE0ELSO_0EEEEEENS4_6LayoutISC_NS5_IJNSA_ILi0EEESS_SS_EEEEENS5_IJNS4_10UnderscoreESV_SV_EEEEENS4_13SM90_TMA_LOADENS4_14ComposedLayoutINS4_7SwizzleILi3ELi4ELi3EEENS4_18smem_ptr_flag_bitsILi16EEENSR_INS5_IJNSA_ILi8EEESE_EEENS5_IJSE_SB_EEEEEEEvNS4_8identityESY_S18_vS19_EENS_8epilogue10collective18CollectiveEpilogueINS1B_23Sm100TmaWarpSpecializedILi4ELi2ELi32ELb1ELb0EEEJSG_NS5_IJNSR_ISE_SB_EES1G_EEESH_SI_SH_SI_NS1B_6fusion15FusionCallbacksIS1F_NS1I_17LinearCombinationISH_fSH_fLNS_15FloatRoundStyleE2EEESG_S1H_JEEENS4_5SM1004TMEM4LOAD26SM100_TMEM_LOAD_16dp256b8xESY_S18_NS4_17SM75_U32x4_LDSM_NENS4_14SM90_TMA_STOREES18_NS4_17SM90_U32x4_STSM_NENS4_39AutoVectorizingCopyWithAssumedAlignmentILi128EEEEEEvvEEEEvNT_6ParamsE)
        /*0044*/ 	.word	0x00000000
.L_29:


//--------------------- .nv.compat                --------------------------
	.section	.nv.compat,"",@"SHT_CUDA_COMPAT_INFO"
	.align	4
        /*0000*/ 	.byte	0x02, 0x09, 0x01, 0x00, 0x02, 0x02, 0x02, 0x00, 0x02, 0x05, 0x05, 0x00, 0x03, 0x07, 0x01, 0x01
        /*0010*/ 	.byte	0x02, 0x03, 0x01, 0x00, 0x02, 0x06, 0x01, 0x00, 0x04, 0x0b, 0x08, 0x00, 0x09, 0x00, 0x00, 0x00
        /*0020*/ 	.byte	0x00, 0x00, 0x00, 0x00


//--------------------- .nv.info._ZN7cutlass13device_kernelINS_4gemm6kernel13GemmUniversalIN4cute5tupleIJiiiiEEENS1_10collective13CollectiveMmaINS1_35MainloopSm100TmaUmmaWarpSpecializedILi4ELi2ELi4ENS5_IJNS4_1CILi1EEESB_SB_EEEEENS5_IJNSA_ILi64EEENSA_ILi256EEESE_EEENS_10bfloat16_tENS5_IJlSB_lEEESH_SI_NS4_8TiledMMAINS4_8MMA_AtomIJNS4_20SM100_MMA_F16BF16_SSISH_SH_fLi64ELi256ELNS4_4UMMA5MajorE0ELSN_0ELNSM_7ScaleInE0ELSO_0EEEEEENS4_6LayoutISC_NS5_IJNSA_ILi0EEESS_SS_EEEEENS5_IJNS4_10UnderscoreESV_SV_EEEEENS4_13SM90_TMA_LOADENS4_14ComposedLayoutINS4_7SwizzleILi3ELi4ELi3EEENS4_18smem_ptr_flag_bitsILi16EEENSR_INS5_IJNSA_ILi8EEESE_EEENS5_IJSE_SB_EEEEEEEvNS4_8identityESY_S18_vS19_EENS_8epilogue10collective18CollectiveEpilogueINS1B_23Sm100TmaWarpSpecializedILi4ELi2ELi32ELb1ELb0EEEJSG_NS5_IJNSR_ISE_SB_EES1G_EEESH_SI_SH_SI_NS1B_6fusion15FusionCallbacksIS1F_NS1I_17LinearCombinationISH_fSH_fLNS_15FloatRoundStyleE2EEESG_S1H_JEEENS4_5SM1004TMEM4LOAD26SM100_TMEM_LOAD_16dp256b8xESY_S18_NS4_17SM75_U32x4_LDSM_NENS4_14SM90_TMA_STOREES18_NS4_17SM90_U32x4_STSM_NENS4_39AutoVectorizingCopyWithAssumedAlignmentILi128EEEEEEvvEEEEvNT_6ParamsE --------------------------
	.section	.nv.info._ZN7cutlass13device_kernelINS_4gemm6kernel13GemmUniversalIN4cute5tupleIJiiiiEEENS1_10collective13CollectiveMmaINS1_35MainloopSm100TmaUmmaWarpSpecializedILi4ELi2ELi4ENS5_IJNS4_1CILi1EEESB_SB_EEEEENS5_IJNSA_ILi64EEENSA_ILi256EEESE_EEENS_10bfloat16_tENS5_IJlSB_lEEESH_SI_NS4_8TiledMMAINS4_8MMA_AtomIJNS4_20SM100_MMA_F16BF16_SSISH_SH_fLi64ELi256ELNS4_4UMMA5MajorE0ELSN_0ELNSM_7ScaleInE0ELSO_0EEEEEENS4_6LayoutISC_NS5_IJNSA_ILi0EEESS_SS_EEEEENS5_IJNS4_10UnderscoreESV_SV_EEEEENS4_13SM90_TMA_LOADENS4_14ComposedLayoutINS4_7SwizzleILi3ELi4ELi3EEENS4_18smem_ptr_flag_bitsILi16EEENSR_INS5_IJNSA_ILi8EEESE_EEENS5_IJSE_SB_EEEEEEEvNS4_8identityESY_S18_vS19_EENS_8epilogue10collective18CollectiveEpilogueINS1B_23Sm100TmaWarpSpecializedILi4ELi2ELi32ELb1ELb0EEEJSG_NS5_IJNSR_ISE_SB_EES1G_EEESH_SI_SH_SI_NS1B_6fusion15FusionCallbacksIS1F_NS1I_17LinearCombinationISH_fSH_fLNS_15FloatRoundStyleE2EEESG_S1H_JEEENS4_5SM1004TMEM4LOAD26SM100_TMEM_LOAD_16dp256b8xESY_S18_NS4_17SM75_U32x4_LDSM_NENS4_14SM90_TMA_STOREES18_NS4_17SM90_U32x4_STSM_NENS4_39AutoVectorizingCopyWithAssumedAlignmentILi128EEEEEEvvEEEEvNT_6ParamsE,"",@"SHT_CUDA_INFO"
	.sectionflags	@""
	.align	4


	//----- nvinfo : EIATTR_CUDA_API_VERSION
	.align		4
        /*0000*/ 	.byte	0x04, 0x37
        /*0002*/ 	.short	(.L_31 - .L_30)
.L_30:
        /*0004*/ 	.word	0x00000082


	//----- nvinfo : EIATTR_KPARAM_INFO
	.align		4
.L_31:
        /*0008*/ 	.byte	0x04, 0x17
        /*000a*/ 	.short	(.L_33 - .L_32)
.L_32:
        /*000c*/ 	.word	0x00000000
        /*0010*/ 	.short	0x0000
        /*0012*/ 	.short	0x0000
        /*0014*/ 	.byte	0x00, 0xf0, 0x01, 0x20


	//----- nvinfo : EIATTR_AT_ENTRY_FRAGMENTS
	.align		4
.L_33:
        /*0018*/ 	.byte	0x04, 0x4f
        /*001a*/ 	.short	(.L_35 - .L_34)


	//   ....[0]....
.L_34:
        /*001c*/ 	.word	0x00000006


	//----- nvinfo : EIATTR_RESERVED_SMEM_USED
	.align		4
.L_35:
        /*0020*/ 	.byte	0x01, 0x41
	.zero		2


	//----- nvinfo : EIATTR_SPARSE_MMA_MASK
	.align		4
        /*0024*/ 	.byte	0x03, 0x50
        /*0026*/ 	.short	0x0000


	//----- nvinfo : EIATTR_TCGEN05_1CTA_USED
	.align		4
        /*0028*/ 	.byte	0x01, 0x51
	.zero		2


	//----- nvinfo : EIATTR_MAXREG_COUNT
	.align		4
        /*002c*/ 	.byte	0x03, 0x1b
        /*002e*/ 	.short	0x00ff


	//----- nvinfo : EIATTR_NUM_BARRIERS
	.align		4
        /*0030*/ 	.byte	0x02, 0x4c
        /*0032*/ 	.byte	0x07
	.zero		1


	//----- nvinfo : EIATTR_EXTERNS
	.align		4
        /*0034*/ 	.byte	0x04, 0x0f
        /*0036*/ 	.short	(.L_37 - .L_36)


	//   ....[0]....
	.align		4
.L_36:
        /*0038*/ 	.word	index@(__assertfail)


	//----- nvinfo : EIATTR_MERCURY_ISA_VERSION
	.align		4
.L_37:
        /*003c*/ 	.byte	0x03, 0x5f
        /*003e*/ 	.short	0x0101


	//----- nvinfo : EIATTR_INT_WARP_WIDE_INSTR_OFFSETS
	.align		4
        /*0040*/ 	.byte	0x04, 0x31
        /*0042*/ 	.short	(.L_39 - .L_38)


	//   ....[0]....
.L_38:
        /*0044*/ 	.word	0x00001de0


	//   ....[1]....
        /*0048*/ 	.word	0x00003880


	//   ....[2]....
        /*004c*/ 	.word	0x000038b0


	//   ....[3]....
        /*0050*/ 	.word	0x00003900


	//   ....[4]....
        /*0054*/ 	.word	0x00004220


	//   ....[5]....
        /*0058*/ 	.word	0x00004280


	//   ....[6]....
        /*005c*/ 	.word	0x00004360


	//   ....[7]....
        /*0060*/ 	.word	0x000043d0


	//   ....[8]....
        /*0064*/ 	.word	0x000044e0


	//   ....[9]....
        /*0068*/ 	.word	0x00004570


	//   ....[10]....
        /*006c*/ 	.word	0x00004740


	//   ....[11]....
        /*0070*/ 	.word	0x000048a0


	//----- nvinfo : EIATTR_COOP_GROUP_MASK_REGIDS
	.align		4
.L_39:
        /*0074*/ 	.byte	0x04, 0x29
        /*0076*/ 	.short	(.L_41 - .L_40)


	//   ....[0]....
.L_40:
        /*0078*/ 	.word	0xffffffff


	//   ....[1]....
        /*007c*/ 	.word	0xffffffff


	//   ....[2]....
        /*0080*/ 	.word	0xffffffff


	//   ....[3]....
        /*0084*/ 	.word	0xffffffff


	//   ....[4]....
        /*0088*/ 	.word	0xffffffff


	//   ....[5]....
        /*008c*/ 	.word	0xffffffff


	//   ....[6]....
        /*0090*/ 	.word	0xffffffff


	//   ....[7]....
        /*0094*/ 	.word	0xffffffff


	//   ....[8]....
        /*0098*/ 	.word	0xffffffff


	//   ....[9]....
        /*009c*/ 	.word	0xffffffff


	//   ....[10]....
        /*00a0*/ 	.word	0xffffffff


	//   ....[11]....
        /*00a4*/ 	.word	0xffffffff


	//   ....[12]....
        /*00a8*/ 	.word	0xffffffff


	//----- nvinfo : EIATTR_COOP_GROUP_INSTR_OFFSETS
	.align		4
.L_41:
        /*00ac*/ 	.byte	0x04, 0x28
        /*00ae*/ 	.short	(.L_43 - .L_42)


	//   ....[0]....
.L_42:
        /*00b0*/ 	.word	0x00000090


	//   ....[1]....
        /*00b4*/ 	.word	0x000004d0


	//   ....[2]....
        /*00b8*/ 	.word	0x00000640


	//   ....[3]....
        /*00bc*/ 	.word	0x000007e0


	//   ....[4]....
        /*00c0*/ 	.word	0x000008e0


	//   ....[5]....
        /*00c4*/ 	.word	0x00000a50


	//   ....[6]....
        /*00c8*/ 	.word	0x00000bf0


	//   ....[7]....
        /*00cc*/ 	.word	0x00001cc0


	//   ....[8]....
        /*00d0*/ 	.word	0x00002aa0


	//   ....[9]....
        /*00d4*/ 	.word	0x00002cb0


	//   ....[10]....
        /*00d8*/ 	.word	0x00002ce0


	//   ....[11]....
        /*00dc*/ 	.word	0x00003770


	//   ....[12]....
        /*00e0*/ 	.word	0x000039a0


	//----- nvinfo : EIATTR_VRC_CTA_INIT_COUNT
	.align		4
.L_43:
        /*00e4*/ 	.byte	0x02, 0x4a
        /*00e6*/ 	.byte	0x80
	.zero		1


	//----- nvinfo : EIATTR_SYSCALL_OFFSETS
	.align		4
        /*00e8*/ 	.byte	0x04, 0x46
        /*00ea*/ 	.short	(.L_45 - .L_44)


	//   ....[0]....
.L_44:
        /*00ec*/ 	.word	0x00005350


	//   ....[1]....
        /*00f0*/ 	.word	0x00005440


	//   ....[2]....
        /*00f4*/ 	.word	0x00005c70


	//   ....[3]....
        /*00f8*/ 	.word	0x00006930


	//   ....[4]....
        /*00fc*/ 	.word	0x00007590


	//   ....[5]....
        /*0100*/ 	.word	0x000081f0


	//----- nvinfo : EIATTR_MBARRIER_INSTR_OFFSETS
	.align		4
.L_45:
        /*0104*/ 	.byte	0x04, 0x39
        /*0106*/ 	.short	(.L_47 - .L_46)


	//   ....[0]....
.L_46:
        /*0108*/ 	.word	0x000005b0
        /*010c*/ 	.word	0x000000ff
        /*0110*/ 	.word	0x00000000
        /*0114*/ 	.short	0x0100
        /*0116*/ 	.byte	0x05
	.zero		1


	//   ....[1]....
        /*0118*/ 	.word	0x000005c0
        /*011c*/ 	.word	0x000000ff
        /*0120*/ 	.word	0x00000020
        /*0124*/ 	.short	0x0100
        /*0126*/ 	.byte	0x05
	.zero		1


	//   ....[2]....
        /*0128*/ 	.word	0x000005d0
        /*012c*/ 	.word	0x000000ff
        /*0130*/ 	.word	0x00000008
        /*0134*/ 	.short	0x0100
        /*0136*/ 	.byte	0x05
	.zero		1


	//   ....[3]....
        /*0138*/ 	.word	0x000005e0
        /*013c*/ 	.word	0x000000ff
        /*0140*/ 	.word	0x00000028
        /*0144*/ 	.short	0x0100
        /*0146*/ 	.byte	0x05
	.zero		1


	//   ....[4]....
        /*0148*/ 	.word	0x000005f0
        /*014c*/ 	.word	0x000000ff
        /*0150*/ 	.word	0x00000010
        /*0154*/ 	.short	0x0100
        /*0156*/ 	.byte	0x05
	.zero		1


	//   ....[5]....
        /*0158*/ 	.word	0x00000600
        /*015c*/ 	.word	0x000000ff
        /*0160*/ 	.word	0x00000030
        /*0164*/ 	.short	0x0100
        /*0166*/ 	.byte	0x05
	.zero		1


	//   ....[6]....
        /*0168*/ 	.word	0x00000610
        /*016c*/ 	.word	0x000000ff
        /*0170*/ 	.word	0x00000018
        /*0174*/ 	.short	0x0100
        /*0176*/ 	.byte	0x05
	.zero		1


	//   ....[7]....
        /*0178*/ 	.word	0x00000620
        /*017c*/ 	.word	0x000000ff
        /*0180*/ 	.word	0x00000038
        /*0184*/ 	.short	0x0100
        /*0186*/ 	.byte	0x05
	.zero		1


	//   ....[8]....
        /*0188*/ 	.word	0x00000750
        /*018c*/ 	.word	0x000000ff
        /*0190*/ 	.word	0x00000040
        /*0194*/ 	.short	0x0100
        /*0196*/ 	.byte	0x07
	.zero		1


	//   ....[9]....
        /*0198*/ 	.word	0x00000760
        /*019c*/ 	.word	0x000000ff
        /*01a0*/ 	.word	0x00000060
        /*01a4*/ 	.short	0x0100
        /*01a6*/ 	.byte	0x07
	.zero		1


	//   ....[10]....
        /*01a8*/ 	.word	0x00000770
        /*01ac*/ 	.word	0x000000ff
        /*01b0*/ 	.word	0x00000048
        /*01b4*/ 	.short	0x0100
        /*01b6*/ 	.byte	0x07
	.zero		1


	//   ....[11]....
        /*01b8*/ 	.word	0x00000780
        /*01bc*/ 	.word	0x000000ff
        /*01c0*/ 	.word	0x00000068
        /*01c4*/ 	.short	0x0100
        /*01c6*/ 	.byte	0x07
	.zero		1


	//   ....[12]....
        /*01c8*/ 	.word	0x00000790
        /*01cc*/ 	.word	0x000000ff
        /*01d0*/ 	.word	0x00000050
        /*01d4*/ 	.short	0x0100
        /*01d6*/ 	.byte	0x07
	.zero		1


	//   ....[13]....
        /*01d8*/ 	.word	0x000007a0
        /*01dc*/ 	.word	0x000000ff
        /*01e0*/ 	.word	0x00000070
        /*01e4*/ 	.short	0x0100
        /*01e6*/ 	.byte	0x07
	.zero		1


	//   ....[14]....
        /*01e8*/ 	.word	0x000007b0
        /*01ec*/ 	.word	0x000000ff
        /*01f0*/ 	.word	0x00000058
        /*01f4*/ 	.short	0x0100
        /*01f6*/ 	.byte	0x07
	.zero		1


	//   ....[15]....
        /*01f8*/ 	.word	0x000007c0
        /*01fc*/ 	.word	0x000000ff
        /*0200*/ 	.word	0x00000078
        /*0204*/ 	.short	0x0100
        /*0206*/ 	.byte	0x07
	.zero		1


	//   ....[16]....
        /*0208*/ 	.word	0x000008b0
        /*020c*/ 	.word	0x000000ff
        /*0210*/ 	.word	0x00000080
        /*0214*/ 	.short	0x0100
        /*0216*/ 	.byte	0x05
	.zero		1


	//   ....[17]....
        /*0218*/ 	.word	0x000008c0
        /*021c*/ 	.word	0x000000ff
        /*0220*/ 	.word	0x00000088
        /*0224*/ 	.short	0x0100
        /*0226*/ 	.byte	0x05
	.zero		1


	//   ....[18]....
        /*0228*/ 	.word	0x00000a00
        /*022c*/ 	.word	0x000000ff
        /*0230*/ 	.word	0x00000090
        /*0234*/ 	.short	0x0100
        /*0236*/ 	.byte	0x05
	.zero		1


	//   ....[19]....
        /*0238*/ 	.word	0x00000a10
        /*023c*/ 	.word	0x000000ff
        /*0240*/ 	.word	0x000000a0
        /*0244*/ 	.short	0x0100
        /*0246*/ 	.byte	0x05
	.zero		1


	//   ....[20]....
        /*0248*/ 	.word	0x00000a20
        /*024c*/ 	.word	0x000000ff
        /*0250*/ 	.word	0x00000098
        /*0254*/ 	.short	0x0100
        /*0256*/ 	.byte	0x05
	.zero		1


	//   ....[21]....
        /*0258*/ 	.word	0x00000a30
        /*025c*/ 	.word	0x000000ff
        /*0260*/ 	.word	0x000000a8
        /*0264*/ 	.short	0x0100
        /*0266*/ 	.byte	0x05
	.zero		1


	//   ....[22]....
        /*0268*/ 	.word	0x00000b60
        /*026c*/ 	.word	0x000000ff
        /*0270*/ 	.word	0x000000b0
        /*0274*/ 	.short	0x0100
        /*0276*/ 	.byte	0x07
	.zero		1


	//   ....[23]....
        /*0278*/ 	.word	0x00000b70
        /*027c*/ 	.word	0x000000ff
        /*0280*/ 	.word	0x000000d0
        /*0284*/ 	.short	0x0100
        /*0286*/ 	.byte	0x07
	.zero		1


	//   ....[24]....
        /*0288*/ 	.word	0x00000b80
        /*028c*/ 	.word	0x000000ff
        /*0290*/ 	.word	0x000000b8
        /*0294*/ 	.short	0x0100
        /*0296*/ 	.byte	0x07
	.zero		1


	//   ....[25]....
        /*0298*/ 	.word	0x00000b90
        /*029c*/ 	.word	0x000000ff
        /*02a0*/ 	.word	0x000000d8
        /*02a4*/ 	.short	0x0100
        /*02a6*/ 	.byte	0x07
	.zero		1


	//   ....[26]....
        /*02a8*/ 	.word	0x00000ba0
        /*02ac*/ 	.word	0x000000ff
        /*02b0*/ 	.word	0x000000c0
        /*02b4*/ 	.short	0x0100
        /*02b6*/ 	.byte	0x07
	.zero		1


	//   ....[27]....
        /*02b8*/ 	.word	0x00000bb0
        /*02bc*/ 	.word	0x000000ff
        /*02c0*/ 	.word	0x000000e0
        /*02c4*/ 	.short	0x0100
        /*02c6*/ 	.byte	0x07
	.zero		1


	//   ....[28]....
        /*02c8*/ 	.word	0x00000bc0
        /*02cc*/ 	.word	0x000000ff
        /*02d0*/ 	.word	0x000000c8
        /*02d4*/ 	.short	0x0100
        /*02d6*/ 	.byte	0x07
	.zero		1


	//   ....[29]....
        /*02d8*/ 	.word	0x00000bd0
        /*02dc*/ 	.word	0x000000ff
        /*02e0*/ 	.word	0x000000e8
        /*02e4*/ 	.short	0x0100
        /*02e6*/ 	.byte	0x07
	.zero		1


	//   ....[30]....
        /*02e8*/ 	.word	0x00000cc0
        /*02ec*/ 	.word	0x000000ff
        /*02f0*/ 	.word	0x000000f0
        /*02f4*/ 	.short	0x0100
        /*02f6*/ 	.byte	0x05
	.zero		1


	//   ....[31]....
        /*02f8*/ 	.word	0x00000cd0
        /*02fc*/ 	.word	0x000000ff
        /*0300*/ 	.word	0x00000100
        /*0304*/ 	.short	0x0100
        /*0306*/ 	.byte	0x05
	.zero		1


	//   ....[32]....
        /*0308*/ 	.word	0x00000ce0
        /*030c*/ 	.word	0x000000ff
        /*0310*/ 	.word	0x000000f8
        /*0314*/ 	.short	0x0100
        /*0316*/ 	.byte	0x05
	.zero		1


	//   ....[33]....
        /*0318*/ 	.word	0x00000cf0
        /*031c*/ 	.word	0x000000ff
        /*0320*/ 	.word	0x00000108
        /*0324*/ 	.short	0x0100
        /*0326*/ 	.byte	0x05
	.zero		1


	//   ....[34]....
        /*0328*/ 	.word	0x000015c0
        /*032c*/ 	.word	0x00000002
        /*0330*/ 	.word	0x00000100
        /*0334*/ 	.short	0x010a
        /*0336*/ 	.byte	0xff
	.zero		1


	//   ....[35]....
        /*0338*/ 	.word	0x000015f0
        /*033c*/ 	.word	0x00000002
        /*0340*/ 	.word	0x000000f0
        /*0344*/ 	.short	0x0101
        /*0346*/ 	.byte	0xff
	.zero		1


	//   ....[36]....
        /*0348*/ 	.word	0x000016c0
        /*034c*/ 	.word	0x000000ff
        /*0350*/ 	.word	0x00000020
        /*0354*/ 	.short	0x010a
        /*0356*/ 	.byte	0x08
	.zero		1


	//   ....[37]....
        /*0358*/ 	.word	0x00001760
        /*035c*/ 	.word	0x000000ff
        /*0360*/ 	.word	0x00000020
        /*0364*/ 	.short	0x010a
        /*0366*/ 	.byte	0x21
	.zero		1


	//   ....[38]....
        /*0368*/ 	.word	0x000018b0
        /*036c*/ 	.word	0x000000ff
        /*0370*/ 	.word	0x00000020
        /*0374*/ 	.short	0x010a
        /*0376*/ 	.byte	0x08
	.zero		1


	//   ....[39]....
        /*0378*/ 	.word	0x000019c0
        /*037c*/ 	.word	0x000000ff
        /*0380*/ 	.word	0x00000088
        /*0384*/ 	.short	0x0101
        /*0386*/ 	.byte	0x04
	.zero		1


	//   ....[40]....
        /*0388*/ 	.word	0x000019e0
        /*038c*/ 	.word	0x000000ff
        /*0390*/ 	.word	0x00000020
        /*0394*/ 	.short	0x010a
        /*0396*/ 	.byte	0x08
	.zero		1


	//   ....[41]....
        /*0398*/ 	.word	0x00001a60
        /*039c*/ 	.word	0x000000ff
        /*03a0*/ 	.word	0x00000020
        /*03a4*/ 	.short	0x010a
        /*03a6*/ 	.byte	0x11
	.zero		1


	//   ....[42]....
        /*03a8*/ 	.word	0x00001bb0
        /*03ac*/ 	.word	0x000000ff
        /*03b0*/ 	.word	0x00000020
        /*03b4*/ 	.short	0x010a
        /*03b6*/ 	.byte	0x08
	.zero		1


	//   ....[43]....
        /*03b8*/ 	.word	0x00001cf0
        /*03bc*/ 	.word	0x00000002
        /*03c0*/ 	.word	0x00000090
        /*03c4*/ 	.short	0x010a
        /*03c6*/ 	.byte	0xff
	.zero		1


	//   ....[44]....
        /*03c8*/ 	.word	0x00001db0
        /*03cc*/ 	.word	0x00000002
        /*03d0*/ 	.word	0x00000000
        /*03d4*/ 	.short	0x0101
        /*03d6*/ 	.byte	0xff
	.zero		1


	//   ....[45]....
        /*03d8*/ 	.word	0x00002310
        /*03dc*/ 	.word	0x000000ff
        /*03e0*/ 	.word	0x00000000
        /*03e4*/ 	.short	0x010a
        /*03e6*/ 	.byte	0x05
	.zero		1


	//   ....[46]....
        /*03e8*/ 	.word	0x000023a0
        /*03ec*/ 	.word	0x000000ff
        /*03f0*/ 	.word	0x00000000
        /*03f4*/ 	.short	0x010a
        /*03f6*/ 	.byte	0x05
	.zero		1


	//   ....[47]....
        /*03f8*/ 	.word	0x00002430
        /*03fc*/ 	.word	0x000000ff
        /*0400*/ 	.word	0x00000000
        /*0404*/ 	.short	0x010a
        /*0406*/ 	.byte	0x05
	.zero		1


	//   ....[48]....
        /*0408*/ 	.word	0x000024d0
        /*040c*/ 	.word	0x00000000
        /*0410*/ 	.word	0x00000000
        /*0414*/ 	.short	0x010a
        /*0416*/ 	.byte	0xff
	.zero		1


	//   ....[49]....
        /*0418*/ 	.word	0x000025f0
        /*041c*/ 	.word	0x00000000
        /*0420*/ 	.word	0x000000f0
        /*0424*/ 	.short	0x010a
        /*0426*/ 	.byte	0xff
	.zero		1


	//   ....[50]....
        /*0428*/ 	.word	0x00002660
        /*042c*/ 	.word	0x00000000
        /*0430*/ 	.word	0x00000000
        /*0434*/ 	.short	0x0101
        /*0436*/ 	.byte	0xff
	.zero		1


	//   ....[51]....
        /*0438*/ 	.word	0x00002680
        /*043c*/ 	.word	0x000000ff
        /*0440*/ 	.word	0x000000a0
        /*0444*/ 	.short	0x010a
        /*0446*/ 	.byte	0x05
	.zero		1


	//   ....[52]....
        /*0448*/ 	.word	0x000027a0
        /*044c*/ 	.word	0x00000000
        /*0450*/ 	.word	0x00000090
        /*0454*/ 	.short	0x010a
        /*0456*/ 	.byte	0xff
	.zero		1


	//   ....[53]....
        /*0458*/ 	.word	0x000028a0
        /*045c*/ 	.word	0x00000000
        /*0460*/ 	.word	0x00000000
        /*0464*/ 	.short	0x0101
        /*0466*/ 	.byte	0xff
	.zero		1


	//   ....[54]....
        /*0468*/ 	.word	0x00002930
        /*046c*/ 	.word	0x000000ff
        /*0470*/ 	.word	0x000000a0
        /*0474*/ 	.short	0x0106
        /*0476*/ 	.byte	0x05
	.zero		1


	//   ....[55]....
        /*0478*/ 	.word	0x00002950
        /*047c*/ 	.word	0x000000ff
        /*0480*/ 	.word	0x000000a0
        /*0484*/ 	.short	0x010a
        /*0486*/ 	.byte	0x05
	.zero		1


	//   ....[56]....
        /*0488*/ 	.word	0x000029e0
        /*048c*/ 	.word	0x000000ff
        /*0490*/ 	.word	0x000000a0
        /*0494*/ 	.short	0x0106
        /*0496*/ 	.byte	0x04
	.zero		1


	//   ....[57]....
        /*0498*/ 	.word	0x00002a20
        /*049c*/ 	.word	0x00000000
        /*04a0*/ 	.word	0x000000a0
        /*04a4*/ 	.short	0x010a
        /*04a6*/ 	.byte	0xff
	.zero		1


	//   ....[58]....
        /*04a8*/ 	.word	0x00002f60
        /*04ac*/ 	.word	0x00000000
        /*04b0*/ 	.word	0x00000090
        /*04b4*/ 	.short	0x010a
        /*04b6*/ 	.byte	0xff
	.zero		1


	//   ....[59]....
        /*04b8*/ 	.word	0x00003060
        /*04bc*/ 	.word	0x00000003
        /*04c0*/ 	.word	0x00000000
        /*04c4*/ 	.short	0x0101
        /*04c6*/ 	.byte	0xff
	.zero		1


	//   ....[60]....
        /*04c8*/ 	.word	0x00003070
        /*04cc*/ 	.word	0x000000ff
        /*04d0*/ 	.word	0x00000000
        /*04d4*/ 	.short	0x010a
        /*04d6*/ 	.byte	0x06
	.zero		1


	//   ....[61]....
        /*04d8*/ 	.word	0x000030f0
        /*04dc*/ 	.word	0x000000ff
        /*04e0*/ 	.word	0x000000d0
        /*04e4*/ 	.short	0x010a
        /*04e6*/ 	.byte	0x07
	.zero		1


	//   ....[62]....
        /*04e8*/ 	.word	0x000031d0
        /*04ec*/ 	.word	0x000000ff
        /*04f0*/ 	.word	0x00000000
        /*04f4*/ 	.short	0x010a
        /*04f6*/ 	.byte	0x06
	.zero		1


	//   ....[63]....
        /*04f8*/ 	.word	0x00003300
        /*04fc*/ 	.word	0x000000ff
        /*0500*/ 	.word	0x00000000
        /*0504*/ 	.short	0x010a
        /*0506*/ 	.byte	0x1a
	.zero		1


	//   ....[64]....
        /*0508*/ 	.word	0x000035a0
        /*050c*/ 	.word	0x000000ff
        /*0510*/ 	.word	0x00000000
        /*0514*/ 	.short	0x010a
        /*0516*/ 	.byte	0x06
	.zero		1


	//   ....[65]....
        /*0518*/ 	.word	0x00003630
        /*051c*/ 	.word	0x000000ff
        /*0520*/ 	.word	0x00000000
        /*0524*/ 	.short	0x010a
        /*0526*/ 	.byte	0x06
	.zero		1


	//   ....[66]....
        /*0528*/ 	.word	0x000036c0
        /*052c*/ 	.word	0x000000ff
        /*0530*/ 	.word	0x00000000
        /*0534*/ 	.short	0x010a
        /*0536*/ 	.byte	0x06
	.zero		1


	//   ....[67]....
        /*0538*/ 	.word	0x00003750
        /*053c*/ 	.word	0x000000ff
        /*0540*/ 	.word	0x00000000
        /*0544*/ 	.short	0x010a
        /*0546*/ 	.byte	0x07
	.zero		1


	//   ....[68]....
        /*0548*/ 	.word	0x00003bd0
        /*054c*/ 	.word	0x00000000
        /*0550*/ 	.word	0x00000090
        /*0554*/ 	.short	0x010a
        /*0556*/ 	.byte	0xff
	.zero		1


	//   ....[69]....
        /*0558*/ 	.word	0x00003c90
        /*055c*/ 	.word	0x00000000
        /*0560*/ 	.word	0x00000000
        /*0564*/ 	.short	0x0101
        /*0566*/ 	.byte	0xff
	.zero		1


	//   ....[70]....
        /*0568*/ 	.word	0x00003fb0
        /*056c*/ 	.word	0x000000ff
        /*0570*/ 	.word	0x00000088
        /*0574*/ 	.short	0x010a
        /*0576*/ 	.byte	0x07
	.zero		1


	//   ....[71]....
        /*0578*/ 	.word	0x000041a0
        /*057c*/ 	.word	0x000000ff
        /*0580*/ 	.word	0x00000060
        /*0584*/ 	.short	0x010a
        /*0586*/ 	.byte	0x07
	.zero		1


	//   ....[72]....
        /*0588*/ 	.word	0x00004310
        /*058c*/ 	.word	0x000000ff
        /*0590*/ 	.word	0x00000040
        /*0594*/ 	.short	0x010b
        /*0596*/ 	.byte	0x07
	.zero		1


	//   ....[73]....
        /*0598*/ 	.word	0x00004320
        /*059c*/ 	.word	0x000000ff
        /*05a0*/ 	.word	0x00000000
        /*05a4*/ 	.short	0x0101
        /*05a6*/ 	.byte	0x08
	.zero		1


	//   ....[74]....
        /*05a8*/ 	.word	0x00004330
        /*05ac*/ 	.word	0x000000ff
        /*05b0*/ 	.word	0x00000068
        /*05b4*/ 	.short	0x010a
        /*05b6*/ 	.byte	0x07
	.zero		1


	//   ....[75]....
        /*05b8*/ 	.word	0x00004480
        /*05bc*/ 	.word	0x000000ff
        /*05c0*/ 	.word	0x00000048
        /*05c4*/ 	.short	0x010b
        /*05c6*/ 	.byte	0x07
	.zero		1


	//   ....[76]....
        /*05c8*/ 	.word	0x00004490
        /*05cc*/ 	.word	0x000000ff
        /*05d0*/ 	.word	0x00000000
        /*05d4*/ 	.short	0x0101
        /*05d6*/ 	.byte	0x08
	.zero		1


	//   ....[77]....
        /*05d8*/ 	.word	0x000044a0
        /*05dc*/ 	.word	0x000000ff
        /*05e0*/ 	.word	0x00000070
        /*05e4*/ 	.short	0x010a
        /*05e6*/ 	.byte	0x07
	.zero		1


	//   ....[78]....
        /*05e8*/ 	.word	0x00004620
        /*05ec*/ 	.word	0x000000ff
        /*05f0*/ 	.word	0x00000050
        /*05f4*/ 	.short	0x010b
        /*05f6*/ 	.byte	0x07
	.zero		1


	//   ....[79]....
        /*05f8*/ 	.word	0x00004660
        /*05fc*/ 	.word	0x000000ff
        /*0600*/ 	.word	0x00000000
        /*0604*/ 	.short	0x0101
        /*0606*/ 	.byte	0x08
	.zero		1


	//   ....[80]....
        /*0608*/ 	.word	0x000046a0
        /*060c*/ 	.word	0x000000ff
        /*0610*/ 	.word	0x00000078
        /*0614*/ 	.short	0x010a
        /*0616*/ 	.byte	0x07
	.zero		1


	//   ....[81]....
        /*0618*/ 	.word	0x000048e0
        /*061c*/ 	.word	0x000000ff
        /*0620*/ 	.word	0x00000058
        /*0624*/ 	.short	0x010b
        /*0626*/ 	.byte	0x07
	.zero		1


	//   ....[82]....
        /*0628*/ 	.word	0x00004900
        /*062c*/ 	.word	0x000000ff
        /*0630*/ 	.word	0x00000000
        /*0634*/ 	.short	0x0101
        /*0636*/ 	.byte	0x0d
	.zero		1


	//   ....[83]....
        /*0638*/ 	.word	0x00004930
        /*063c*/ 	.word	0x000000ff
        /*0640*/ 	.word	0x00000060
        /*0644*/ 	.short	0x010a
        /*0646*/ 	.byte	0x07
	.zero		1


	//   ....[84]....
        /*0648*/ 	.word	0x00004950
        /*064c*/ 	.word	0x000000ff
        /*0650*/ 	.word	0x00000068
        /*0654*/ 	.short	0x010a
        /*0656*/ 	.byte	0x07
	.zero		1


	//   ....[85]....
        /*0658*/ 	.word	0x00004970
        /*065c*/ 	.word	0x000000ff
        /*0660*/ 	.word	0x00000070
        /*0664*/ 	.short	0x010a
        /*0666*/ 	.byte	0x07
	.zero		1


	//   ....[86]....
        /*0668*/ 	.word	0x000049b0
        /*066c*/ 	.word	0x00000000
        /*0670*/ 	.word	0x00000078
        /*0674*/ 	.short	0x010a
        /*0676*/ 	.byte	0xff
	.zero		1


	//   ....[87]....
        /*0678*/ 	.word	0x00004d10
        /*067c*/ 	.word	0x00000000
        /*0680*/ 	.word	0x00000090
        /*0684*/ 	.short	0x010a
        /*0686*/ 	.byte	0xff
	.zero		1


	//   ....[88]....
        /*0688*/ 	.word	0x00004e20
        /*068c*/ 	.word	0x00000000
        /*0690*/ 	.word	0x00000000
        /*0694*/ 	.short	0x0101
        /*0696*/ 	.byte	0xff
	.zero		1


	//   ....[89]....
        /*0698*/ 	.word	0x000058a0
        /*069c*/ 	.word	0x000000ff
        /*06a0*/ 	.word	0x00000040
        /*06a4*/ 	.short	0x010a
        /*06a6*/ 	.byte	0x30
	.zero		1


	//   ....[90]....
        /*06a8*/ 	.word	0x000058e0
        /*06ac*/ 	.word	0x00000040
        /*06b0*/ 	.word	0x000000b0
        /*06b4*/ 	.short	0x010a
        /*06b6*/ 	.byte	0xff
	.zero		1


	//   ....[91]....
        /*06b8*/ 	.word	0x00005a50
        /*06bc*/ 	.word	0x000000ff
        /*06c0*/ 	.word	0x00000040
        /*06c4*/ 	.short	0x010a
        /*06c6*/ 	.byte	0x30
	.zero		1


	//   ....[92]....
        /*06c8*/ 	.word	0x00005b50
        /*06cc*/ 	.word	0x00000040
        /*06d0*/ 	.word	0x000000b0
        /*06d4*/ 	.short	0x010a
        /*06d6*/ 	.byte	0xff
	.zero		1


	//   ....[93]....
        /*06d8*/ 	.word	0x00006650
        /*06dc*/ 	.word	0x00000000
        /*06e0*/ 	.word	0x00000000
        /*06e4*/ 	.short	0x0101
        /*06e6*/ 	.byte	0xff
	.zero		1


	//   ....[94]....
        /*06e8*/ 	.word	0x00006660
        /*06ec*/ 	.word	0x00000002
        /*06f0*/ 	.word	0x00000040
        /*06f4*/ 	.short	0x010a
        /*06f6*/ 	.byte	0xff
	.zero		1


	//   ....[95]....
        /*06f8*/ 	.word	0x00006730
        /*06fc*/ 	.word	0x00000002
        /*0700*/ 	.word	0x00000040
        /*0704*/ 	.short	0x010a
        /*0706*/ 	.byte	0xff
	.zero		1


	//   ....[96]....
        /*0708*/ 	.word	0x000072b0
        /*070c*/ 	.word	0x0000004a
        /*0710*/ 	.word	0x00000000
        /*0714*/ 	.short	0x0101
        /*0716*/ 	.byte	0xff
	.zero		1


	//   ....[97]....
        /*0718*/ 	.word	0x000072d0
        /*071c*/ 	.word	0x00000000
        /*0720*/ 	.word	0x00000040
        /*0724*/ 	.short	0x010a
        /*0726*/ 	.byte	0xff
	.zero		1


	//   ....[98]....
        /*0728*/ 	.word	0x00007390
        /*072c*/ 	.word	0x00000000
        /*0730*/ 	.word	0x00000040
        /*0734*/ 	.short	0x010a
        /*0736*/ 	.byte	0xff
	.zero		1


	//   ....[99]....
        /*0738*/ 	.word	0x00007f10
        /*073c*/ 	.word	0x0000004a
        /*0740*/ 	.word	0x00000000
        /*0744*/ 	.short	0x0101
        /*0746*/ 	.byte	0xff
	.zero		1


	//   ....[100]....
        /*0748*/ 	.word	0x00007f30
        /*074c*/ 	.word	0x00000002
        /*0750*/ 	.word	0x00000040
        /*0754*/ 	.short	0x010a
        /*0756*/ 	.byte	0xff
	.zero		1


	//   ....[101]....
        /*0758*/ 	.word	0x00007ff0
        /*075c*/ 	.word	0x00000002
        /*0760*/ 	.word	0x00000040
        /*0764*/ 	.short	0x010a
        /*0766*/ 	.byte	0xff
	.zero		1


	//   ....[102]....
        /*0768*/ 	.word	0x00008410
        /*076c*/ 	.word	0x000000ff
        /*0770*/ 	.word	0x00000000
        /*0774*/ 	.short	0x0101
        /*0776*/ 	.byte	0x05
	.zero		1


	//   ....[103]....
        /*0778*/ 	.word	0x00008bd0
        /*077c*/ 	.word	0x00000000
        /*0780*/ 	.word	0x00000000
        /*0784*/ 	.short	0x0101
        /*0786*/ 	.byte	0xff
	.zero		1


	//   ....[104]....
        /*0788*/ 	.word	0x00008e40
        /*078c*/ 	.word	0x000000ff
        /*0790*/ 	.word	0x00000000
        /*0794*/ 	.short	0x0101
        /*0796*/ 	.byte	0x04
	.zero		1


	//   ....[105]....
        /*0798*/ 	.word	0x00008e60
        /*079c*/ 	.word	0x00000002
        /*07a0*/ 	.word	0x00000100
        /*07a4*/ 	.short	0x010a
        /*07a6*/ 	.byte	0xff
	.zero		1


	//   ....[106]....
        /*07a8*/ 	.word	0x00008ec0
        /*07ac*/ 	.word	0x00000002
        /*07b0*/ 	.word	0x00000020
        /*07b4*/ 	.short	0x010a
        /*07b6*/ 	.byte	0xff
	.zero		1


	//   ....[107]....
        /*07b8*/ 	.word	0x00008f20
        /*07bc*/ 	.word	0x00000002
        /*07c0*/ 	.word	0x00000020
        /*07c4*/ 	.short	0x010a
        /*07c6*/ 	.byte	0xff
	.zero		1


	//   ....[108]....
        /*07c8*/ 	.word	0x00008f70
        /*07cc*/ 	.word	0x00000002
        /*07d0*/ 	.word	0x00000090
        /*07d4*/ 	.short	0x010a
        /*07d6*/ 	.byte	0xff
	.zero		1


	//   ....[109]....
        /*07d8*/ 	.word	0x00008fd0
        /*07dc*/ 	.word	0x00000000
        /*07e0*/ 	.word	0x00000000
        /*07e4*/ 	.short	0x010a
        /*07e6*/ 	.byte	0xff
	.zero		1


	//   ....[110]....
        /*07e8*/ 	.word	0x00009030
        /*07ec*/ 	.word	0x00000000
        /*07f0*/ 	.word	0x00000000
        /*07f4*/ 	.short	0x010a
        /*07f6*/ 	.byte	0xff
	.zero		1


	//   ....[111]....
        /*07f8*/ 	.word	0x00009090
        /*07fc*/ 	.word	0x00000000
        /*0800*/ 	.word	0x00000000
        /*0804*/ 	.short	0x010a
        /*0806*/ 	.byte	0xff
	.zero		1


	//   ....[112]....
        /*0808*/ 	.word	0x000090e0
        /*080c*/ 	.word	0x00000000
        /*0810*/ 	.word	0x000000f0
        /*0814*/ 	.short	0x010a
        /*0816*/ 	.byte	0xff
	.zero		1


	//   ....[113]....
        /*0818*/ 	.word	0x00009140
        /*081c*/ 	.word	0x00000000
        /*0820*/ 	.word	0x000000a0
        /*0824*/ 	.short	0x010a
        /*0826*/ 	.byte	0xff
	.zero		1


	//   ....[114]....
        /*0828*/ 	.word	0x00009190
        /*082c*/ 	.word	0x00000000
        /*0830*/ 	.word	0x00000090
        /*0834*/ 	.short	0x010a
        /*0836*/ 	.byte	0xff
	.zero		1


	//   ....[115]....
        /*0838*/ 	.word	0x000091f0
        /*083c*/ 	.word	0x00000000
        /*0840*/ 	.word	0x000000a0
        /*0844*/ 	.short	0x010a
        /*0846*/ 	.byte	0xff
	.zero		1


	//   ....[116]....
        /*0848*/ 	.word	0x00009240
        /*084c*/ 	.word	0x00000000
        /*0850*/ 	.word	0x00000090
        /*0854*/ 	.short	0x010a
        /*0856*/ 	.byte	0xff
	.zero		1


	//   ....[117]....
        /*0858*/ 	.word	0x000092a0
        /*085c*/ 	.word	0x00000002
        /*0860*/ 	.word	0x000000d0
        /*0864*/ 	.short	0x010a
        /*0866*/ 	.byte	0xff
	.zero		1


	//   ....[118]....
        /*0868*/ 	.word	0x00009300
        /*086c*/ 	.word	0x00000000
        /*0870*/ 	.word	0x00000000
        /*0874*/ 	.short	0x010a
        /*0876*/ 	.byte	0xff
	.zero		1


	//   ....[119]....
        /*0878*/ 	.word	0x00009360
        /*087c*/ 	.word	0x00000000
        /*0880*/ 	.word	0x00000000
        /*0884*/ 	.short	0x010a
        /*0886*/ 	.byte	0xff
	.zero		1


	//   ....[120]....
        /*0888*/ 	.word	0x000093c0
        /*088c*/ 	.word	0x00000000
        /*0890*/ 	.word	0x00000000
        /*0894*/ 	.short	0x010a
        /*0896*/ 	.byte	0xff
	.zero		1


	//   ....[121]....
        /*0898*/ 	.word	0x00009420
        /*089c*/ 	.word	0x00000000
        /*08a0*/ 	.word	0x00000000
        /*08a4*/ 	.short	0x010a
        /*08a6*/ 	.byte	0xff
	.zero		1


	//   ....[122]....
        /*08a8*/ 	.word	0x00009480
        /*08ac*/ 	.word	0x00000000
        /*08b0*/ 	.word	0x00000000
        /*08b4*/ 	.short	0x010a
        /*08b6*/ 	.byte	0xff
	.zero		1


	//   ....[123]....
        /*08b8*/ 	.word	0x000094d0
        /*08bc*/ 	.word	0x00000000
        /*08c0*/ 	.word	0x00000090
        /*08c4*/ 	.short	0x010a
        /*08c6*/ 	.byte	0xff
	.zero		1


	//   ....[124]....
        /*08c8*/ 	.word	0x00009530
        /*08cc*/ 	.word	0x00000000
        /*08d0*/ 	.word	0x00000088
        /*08d4*/ 	.short	0x010a
        /*08d6*/ 	.byte	0xff
	.zero		1


	//   ....[125]....
        /*08d8*/ 	.word	0x00009590
        /*08dc*/ 	.word	0x00000000
        /*08e0*/ 	.word	0x00000060
        /*08e4*/ 	.short	0x010a
        /*08e6*/ 	.byte	0xff
	.zero		1


	//   ....[126]....
        /*08e8*/ 	.word	0x000095f0
        /*08ec*/ 	.word	0x00000000
        /*08f0*/ 	.word	0x00000068
        /*08f4*/ 	.short	0x010a
        /*08f6*/ 	.byte	0xff
	.zero		1


	//   ....[127]....
        /*08f8*/ 	.word	0x00009650
        /*08fc*/ 	.word	0x00000000
        /*0900*/ 	.word	0x00000070
        /*0904*/ 	.short	0x010a
        /*0906*/ 	.byte	0xff
	.zero		1


	//   ....[128]....
        /*0908*/ 	.word	0x000096b0
        /*090c*/ 	.word	0x00000000
        /*0910*/ 	.word	0x00000078
        /*0914*/ 	.short	0x010a
        /*0916*/ 	.byte	0xff
	.zero		1


	//   ....[129]....
        /*0918*/ 	.word	0x00009710
        /*091c*/ 	.word	0x00000000
        /*0920*/ 	.word	0x00000060
        /*0924*/ 	.short	0x010a
        /*0926*/ 	.byte	0xff
	.zero		1


	//   ....[130]....
        /*0928*/ 	.word	0x00009770
        /*092c*/ 	.word	0x00000000
        /*0930*/ 	.word	0x00000068
        /*0934*/ 	.short	0x010a
        /*0936*/ 	.byte	0xff
	.zero		1


	//   ....[131]....
        /*0938*/ 	.word	0x000097d0
        /*093c*/ 	.word	0x00000000
        /*0940*/ 	.word	0x00000070
        /*0944*/ 	.short	0x010a
        /*0946*/ 	.byte	0xff
	.zero		1


	//   ....[132]....
        /*0948*/ 	.word	0x00009820
        /*094c*/ 	.word	0x00000000
        /*0950*/ 	.word	0x00000090
        /*0954*/ 	.short	0x010a
        /*0956*/ 	.byte	0xff
	.zero		1


	//   ....[133]....
        /*0958*/ 	.word	0x00009880
        /*095c*/ 	.word	0x00000000
        /*0960*/ 	.word	0x00000040
        /*0964*/ 	.short	0x010a
        /*0966*/ 	.byte	0xff
	.zero		1


	//   ....[134]....
        /*0968*/ 	.word	0x000098d0
        /*096c*/ 	.word	0x00000040
        /*0970*/ 	.word	0x000000b0
        /*0974*/ 	.short	0x010a
        /*0976*/ 	.byte	0xff
	.zero		1


	//   ....[135]....
        /*0978*/ 	.word	0x00009920
        /*097c*/ 	.word	0x00000002
        /*0980*/ 	.word	0x00000040
        /*0984*/ 	.short	0x010a
        /*0986*/ 	.byte	0xff
	.zero		1


	//   ....[136]....
        /*0988*/ 	.word	0x00009970
        /*098c*/ 	.word	0x00000000
        /*0990*/ 	.word	0x00000040
        /*0994*/ 	.short	0x010a
        /*0996*/ 	.byte	0xff
	.zero		1


	//   ....[137]....
        /*0998*/ 	.word	0x000099c0
        /*099c*/ 	.word	0x00000002
        /*09a0*/ 	.word	0x00000040
        /*09a4*/ 	.short	0x010a
        /*09a6*/ 	.byte	0xff
	.zero		1


	//----- nvinfo : EIATTR_NUM_MBARRIERS
	.align		4
.L_47:
        /*09a8*/ 	.byte	0x03, 0x38
        /*09aa*/ 	.short	0x0022


	//----- nvinfo : EIATTR_EXIT_INSTR_OFFSETS
	.align		4
        /*09ac*/ 	.byte	0x04, 0x1c
        /*09ae*/ 	.short	(.L_49 - .L_48)


	//   ....[0]....
.L_48:
        /*09b0*/ 	.word	0x00002500


	//   ....[1]....
        /*09b4*/ 	.word	0x000029f0


	//   ....[2]....
        /*09b8*/ 	.word	0x00002a50


	//   ....[3]....
        /*09bc*/ 	.word	0x000039b0


	//   ....[4]....
        /*09c0*/ 	.word	0x000049e0


	//   ....[5]....
        /*09c4*/ 	.word	0x00004a20


	//   ....[6]....
        /*09c8*/ 	.word	0x00008d30


	//   ....[7]....
        /*09cc*/ 	.word	0x00008db0


	//   ....[8]....
        /*09d0*/ 	.word	0x00008de0


	//   ....[9]....
        /*09d4*/ 	.word	0x00008e50


	//----- nvinfo : EIATTR_MAX_THREADS
	.align		4
.L_49:
        /*09d8*/ 	.byte	0x04, 0x05
        /*09da*/ 	.short	(.L_51 - .L_50)
.L_50:
        /*09dc*/ 	.word	0x00000100
        /*09e0*/ 	.word	0x00000001
        /*09e4*/ 	.word	0x00000001


	//----- nvinfo : EIATTR_CRS_STACK_SIZE
	.align		4
.L_51:
        /*09e8*/ 	.byte	0x04, 0x1e
        /*09ea*/ 	.short	(.L_53 - .L_52)
.L_52:
        /*09ec*/ 	.word	0x00000000


	//----- nvinfo : EIATTR_CBANK_PARAM_SIZE
	.align		4
.L_53:
        /*09f0*/ 	.byte	0x03, 0x19
        /*09f2*/ 	.short	0x0800


	//----- nvinfo : EIATTR_PARAM_CBANK
	.align		4
        /*09f4*/ 	.byte	0x04, 0x0a
        /*09f6*/ 	.short	(.L_55 - .L_54)
	.align		4
.L_54:
        /*09f8*/ 	.word	index@(.nv.constant0._ZN7cutlass13device_kernelINS_4gemm6kernel13GemmUniversalIN4cute5tupleIJiiiiEEENS1_10collective13CollectiveMmaINS1_35MainloopSm100TmaUmmaWarpSpecializedILi4ELi2ELi4ENS5_IJNS4_1CILi1EEESB_SB_EEEEENS5_IJNSA_ILi64EEENSA_ILi256EEESE_EEENS_10bfloat16_tENS5_IJlSB_lEEESH_SI_NS4_8TiledMMAINS4_8MMA_AtomIJNS4_20SM100_MMA_F16BF16_SSISH_SH_fLi64ELi256ELNS4_4UMMA5MajorE0ELSN_0ELNSM_7ScaleInE0ELSO_0EEEEEENS4_6LayoutISC_NS5_IJNSA_ILi0EEESS_SS_EEEEENS5_IJNS4_10UnderscoreESV_SV_EEEEENS4_13SM90_TMA_LOADENS4_14ComposedLayoutINS4_7SwizzleILi3ELi4ELi3EEENS4_18smem_ptr_flag_bitsILi16EEENSR_INS5_IJNSA_ILi8EEESE_EEENS5_IJSE_SB_EEEEEEEvNS4_8identityESY_S18_vS19_EENS_8epilogue10collective18CollectiveEpilogueINS1B_23Sm100TmaWarpSpecializedILi4ELi2ELi32ELb1ELb0EEEJSG_NS5_IJNSR_ISE_SB_EES1G_EEESH_SI_SH_SI_NS1B_6fusion15FusionCallbacksIS1F_NS1I_17LinearCombinationISH_fSH_fLNS_15FloatRoundStyleE2EEESG_S1H_JEEENS4_5SM1004TMEM4LOAD26SM100_TMEM_LOAD_16dp256b8xESY_S18_NS4_17SM75_U32x4_LDSM_NENS4_14SM90_TMA_STOREES18_NS4_17SM90_U32x4_STSM_NENS4_39AutoVectorizingCopyWithAssumedAlignmentILi128EEEEEEvvEEEEvNT_6ParamsE)
        /*09fc*/ 	.short	0x0380
        /*09fe*/ 	.short	0x0800


	//----- nvinfo : EIATTR_SW_WAR
	.align		4
.L_55:
        /*0a00*/ 	.byte	0x04, 0x36
        /*0a02*/ 	.short	(.L_57 - .L_56)
.L_56:
        /*0a04*/ 	.word	0x00000008
.L_57:


//--------------------- .nv.callgraph             --------------------------
	.section	.nv.callgraph,"",@"SHT_CUDA_CALLGRAPH"
	.align	4
	.sectionentsize	8
	.align		4
        /*0000*/ 	.word	0x00000000
	.align		4
        /*0004*/ 	.word	0xffffffff
	.align		4
        /*0008*/ 	.word	index@(_ZN7cutlass13device_kernelINS_4gemm6kernel13GemmUniversalIN4cute5tupleIJiiiiEEENS1_10collective13CollectiveMmaINS1_35MainloopSm100TmaUmmaWarpSpecializedILi4ELi2ELi4ENS5_IJNS4_1CILi1EEESB_SB_EEEEENS5_IJNSA_ILi64EEENSA_ILi256EEESE_EEENS_10bfloat16_tENS5_IJlSB_lEEESH_SI_NS4_8TiledMMAINS4_8MMA_AtomIJNS4_20SM100_MMA_F16BF16_SSISH_SH_fLi64ELi256ELNS4_4UMMA5MajorE0ELSN_0ELNSM_7ScaleInE0ELSO_0EEEEEENS4_6LayoutISC_NS5_IJNSA_ILi0EEESS_SS_EEEEENS5_IJNS4_10UnderscoreESV_SV_EEEEENS4_13SM90_TMA_LOADENS4_14ComposedLayoutINS4_7SwizzleILi3ELi4ELi3EEENS4_18smem_ptr_flag_bitsILi16EEENSR_INS5_IJNSA_ILi8EEESE_EEENS5_IJSE_SB_EEEEEEEvNS4_8identityESY_S18_vS19_EENS_8epilogue10collective18CollectiveEpilogueINS1B_23Sm100TmaWarpSpecializedILi4ELi2ELi32ELb1ELb0EEEJSG_NS5_IJNSR_ISE_SB_EES1G_EEESH_SI_SH_SI_NS1B_6fusion15FusionCallbacksIS1F_NS1I_17LinearCombinationISH_fSH_fLNS_15FloatRoundStyleE2EEESG_S1H_JEEENS4_5SM1004TMEM4LOAD26SM100_TMEM_LOAD_16dp256b8xESY_S18_NS4_17SM75_U32x4_LDSM_NENS4_14SM90_TMA_STOREES18_NS4_17SM90_U32x4_STSM_NENS4_39AutoVectorizingCopyWithAssumedAlignmentILi128EEEEEEvvEEEEvNT_6ParamsE)
	.align		4
        /*000c*/ 	.word	index@(__assertfail)
	.align		4
        /*0010*/ 	.word	0x00000000
	.align		4
        /*0014*/ 	.word	0xfffffffe
	.align		4
        /*0018*/ 	.word	0x00000000
	.align		4
        /*001c*/ 	.word	0xfffffffd
	.align		4
        /*0020*/ 	.word	0x00000000
	.align		4
        /*0024*/ 	.word	0xfffffffc


//--------------------- .nv.constant4             --------------------------
	.section	.nv.constant4,"a",@progbits
	.align	8
	.align		8
.nv.constant4:
        /*0000*/ 	.dword	__assertfail
	.align		8
        /*0008*/ 	.dword	__unnamed_1
	.align		8
        /*0010*/ 	.dword	__unnamed_2
	.align		8
        /*0018*/ 	.dword	_ZN39_INTERNAL_b0babcaa_4_k_cu_27c93fe7_78894cuda3std3__45__cpo5beginE
	.align		8
        /*0020*/ 	.dword	_ZN39_INTERNAL_b0babcaa_4_k_cu_27c93fe7_78894cuda3std3__45__cpo3endE
	.align		8
        /*0028*/ 	.dword	_ZN39_INTERNAL_b0babcaa_4_k_cu_27c93fe7_78894cuda3std3__45__cpo6cbeginE
	.align		8
        /*0030*/ 	.dword	_ZN39_INTERNAL_b0babcaa_4_k_cu_27c93fe7_78894cuda3std3__45__cpo4cendE
	.align		8
        /*0038*/ 	.dword	_ZN39_INTERNAL_b0babcaa_4_k_cu_27c93fe7_78894cuda3std3__441_GLOBAL__N__b0babcaa_4_k_cu_27c93fe7_78896ignoreE
	.align		8
        /*0040*/ 	.dword	_ZN39_INTERNAL_b0babcaa_4_k_cu_27c93fe7_78894cuda3std3__419piecewise_constructE
	.align		8
        /*0048*/ 	.dword	_ZN39_INTERNAL_b0babcaa_4_k_cu_27c93fe7_78894cuda3std3__48in_placeE
	.align		8
        /*0050*/ 	.dword	_ZN39_INTERNAL_b0babcaa_4_k_cu_27c93fe7_78894cuda3std6ranges3__45__cpo4swapE
	.align		8
        /*0058*/ 	.dword	_ZN39_INTERNAL_b0babcaa_4_k_cu_27c93fe7_78894cuda3std6ranges3__45__cpo9iter_moveE
	.align		8
        /*0060*/ 	.dword	_ZN39_INTERNAL_b0babcaa_4_k_cu_27c93fe7_78894cute7productE
	.align		8
        /*0068*/ 	.dword	_ZN39_INTERNAL_b0babcaa_4_k_cu_27c93fe7_78894cute1_E
	.align		8
        /*0070*/ 	.dword	$str$25
	.align		8
        /*0078*/ 	.dword	$str$26
	.align		8
        /*0080*/ 	.dword	$str$27
	.align		8
        /*0088*/ 	.dword	$str$28


//--------------------- .text._ZN7cutlass13device_kernelINS_4gemm6kernel13GemmUniversalIN4cute5tupleIJiiiiEEENS1_10collective13CollectiveMmaINS1_35MainloopSm100TmaUmmaWarpSpecializedILi4ELi2ELi4ENS5_IJNS4_1CILi1EEESB_SB_EEEEENS5_IJNSA_ILi64EEENSA_ILi256EEESE_EEENS_10bfloat16_tENS5_IJlSB_lEEESH_SI_NS4_8TiledMMAINS4_8MMA_AtomIJNS4_20SM100_MMA_F16BF16_SSISH_SH_fLi64ELi256ELNS4_4UMMA5MajorE0ELSN_0ELNSM_7ScaleInE0ELSO_0EEEEEENS4_6LayoutISC_NS5_IJNSA_ILi0EEESS_SS_EEEEENS5_IJNS4_10UnderscoreESV_SV_EEEEENS4_13SM90_TMA_LOADENS4_14ComposedLayoutINS4_7SwizzleILi3ELi4ELi3EEENS4_18smem_ptr_flag_bitsILi16EEENSR_INS5_IJNSA_ILi8EEESE_EEENS5_IJSE_SB_EEEEEEEvNS4_8identityESY_S18_vS19_EENS_8epilogue10collective18CollectiveEpilogueINS1B_23Sm100TmaWarpSpecializedILi4ELi2ELi32ELb1ELb0EEEJSG_NS5_IJNSR_ISE_SB_EES1G_EEESH_SI_SH_SI_NS1B_6fusion15FusionCallbacksIS1F_NS1I_17LinearCombinationISH_fSH_fLNS_15FloatRoundStyleE2EEESG_S1H_JEEENS4_5SM1004TMEM4LOAD26SM100_TMEM_LOAD_16dp256b8xESY_S18_NS4_17SM75_U32x4_LDSM_NENS4_14SM90_TMA_STOREES18_NS4_17SM90_U32x4_STSM_NENS4_39AutoVectorizingCopyWithAssumedAlignmentILi128EEEEEEvvEEEEvNT_6ParamsE --------------------------
	.section	.text._ZN7cutlass13device_kernelINS_4gemm6kernel13GemmUniversalIN4cute5tupleIJiiiiEEENS1_10collective13CollectiveMmaINS1_35MainloopSm100TmaUmmaWarpSpecializedILi4ELi2ELi4ENS5_IJNS4_1CILi1EEESB_SB_EEEEENS5_IJNSA_ILi64EEENSA_ILi256EEESE_EEENS_10bfloat16_tENS5_IJlSB_lEEESH_SI_NS4_8TiledMMAINS4_8MMA_AtomIJNS4_20SM100_MMA_F16BF16_SSISH_SH_fLi64ELi256ELNS4_4UMMA5MajorE0ELSN_0ELNSM_7ScaleInE0ELSO_0EEEEEENS4_6LayoutISC_NS5_IJNSA_ILi0EEESS_SS_EEEEENS5_IJNS4_10UnderscoreESV_SV_EEEEENS4_13SM90_TMA_LOADENS4_14ComposedLayoutINS4_7SwizzleILi3ELi4ELi3EEENS4_18smem_ptr_flag_bitsILi16EEENSR_INS5_IJNSA_ILi8EEESE_EEENS5_IJSE_SB_EEEEEEEvNS4_8identityESY_S18_vS19_EENS_8epilogue10collective18CollectiveEpilogueINS1B_23Sm100TmaWarpSpecializedILi4ELi2ELi32ELb1ELb0EEEJSG_NS5_IJNSR_ISE_SB_EES1G_EEESH_SI_SH_SI_NS1B_6fusion15FusionCallbacksIS1F_NS1I_17LinearCombinationISH_fSH_fLNS_15FloatRoundStyleE2EEESG_S1H_JEEENS4_5SM1004TMEM4LOAD26SM100_TMEM_LOAD_16dp256b8xESY_S18_NS4_17SM75_U32x4_LDSM_NENS4_14SM90_TMA_STOREES18_NS4_17SM90_U32x4_STSM_NENS4_39AutoVectorizingCopyWithAssumedAlignmentILi128EEEEEEvvEEEEvNT_6ParamsE,"ax",@progbits
	.align	128
.text._ZN7cutlass13device_kernelINS_4gemm6kernel13GemmUniversalIN4cute5tupleIJiiiiEEENS1_10collective13CollectiveMmaINS1_35MainloopSm100TmaUmmaWarpSpecializedILi4ELi2ELi4ENS5_IJNS4_1CILi1EEESB_SB_EEEEENS5_IJNSA_ILi64EEENSA_ILi256EEESE_EEENS_10bfloat16_tENS5_IJlSB_lEEESH_SI_NS4_8TiledMMAINS4_8MMA_AtomIJNS4_20SM100_MMA_F16BF16_SSISH_SH_fLi64ELi256ELNS4_4UMMA5MajorE0ELSN_0ELNSM_7ScaleInE0ELSO_0EEEEEENS4_6LayoutISC_NS5_IJNSA_ILi0EEESS_SS_EEEEENS5_IJNS4_10UnderscoreESV_SV_EEEEENS4_13SM90_TMA_LOADENS4_14ComposedLayoutINS4_7SwizzleILi3ELi4ELi3EEENS4_18smem_ptr_flag_bitsILi16EEENSR_INS5_IJNSA_ILi8EEESE_EEENS5_IJSE_SB_EEEEEEEvNS4_8identityESY_S18_vS19_EENS_8epilogue10collective18CollectiveEpilogueINS1B_23Sm100TmaWarpSpecializedILi4ELi2ELi32ELb1ELb0EEEJSG_NS5_IJNSR_ISE_SB_EES1G_EEESH_SI_SH_SI_NS1B_6fusion15FusionCallbacksIS1F_NS1I_17LinearCombinationISH_fSH_fLNS_15FloatRoundStyleE2EEESG_S1H_JEEENS4_5SM1004TMEM4LOAD26SM100_TMEM_LOAD_16dp256b8xESY_S18_NS4_17SM75_U32x4_LDSM_NENS4_14SM90_TMA_STOREES18_NS4_17SM90_U32x4_STSM_NENS4_39AutoVectorizingCopyWithAssumedAlignmentILi128EEEEEEvvEEEEvNT_6ParamsE:
        .type           _ZN7cutlass13device_kernelINS_4gemm6kernel13GemmUniversalIN4cute5tupleIJiiiiEEENS1_10collective13CollectiveMmaINS1_35MainloopSm100TmaUmmaWarpSpecializedILi4ELi2ELi4ENS5_IJNS4_1CILi1EEESB_SB_EEEEENS5_IJNSA_ILi64EEENSA_ILi256EEESE_EEENS_10bfloat16_tENS5_IJlSB_lEEESH_SI_NS4_8TiledMMAINS4_8MMA_AtomIJNS4_20SM100_MMA_F16BF16_SSISH_SH_fLi64ELi256ELNS4_4UMMA5MajorE0ELSN_0ELNSM_7ScaleInE0ELSO_0EEEEEENS4_6LayoutISC_NS5_IJNSA_ILi0EEESS_SS_EEEEENS5_IJNS4_10UnderscoreESV_SV_EEEEENS4_13SM90_TMA_LOADENS4_14ComposedLayoutINS4_7SwizzleILi3ELi4ELi3EEENS4_18smem_ptr_flag_bitsILi16EEENSR_INS5_IJNSA_ILi8EEESE_EEENS5_IJSE_SB_EEEEEEEvNS4_8identityESY_S18_vS19_EENS_8epilogue10collective18CollectiveEpilogueINS1B_23Sm100TmaWarpSpecializedILi4ELi2ELi32ELb1ELb0EEEJSG_NS5_IJNSR_ISE_SB_EES1G_EEESH_SI_SH_SI_NS1B_6fusion15FusionCallbacksIS1F_NS1I_17LinearCombinationISH_fSH_fLNS_15FloatRoundStyleE2EEESG_S1H_JEEENS4_5SM1004TMEM4LOAD26SM100_TMEM_LOAD_16dp256b8xESY_S18_NS4_17SM75_U32x4_LDSM_NENS4_14SM90_TMA_STOREES18_NS4_17SM90_U32x4_STSM_NENS4_39AutoVectorizingCopyWithAssumedAlignmentILi128EEEEEEvvEEEEvNT_6ParamsE,@function
        .size           _ZN7cutlass13device_kernelINS_4gemm6kernel13GemmUniversalIN4cute5tupleIJiiiiEEENS1_10collective13CollectiveMmaINS1_35MainloopSm100TmaUmmaWarpSpecializedILi4ELi2ELi4ENS5_IJNS4_1CILi1EEESB_SB_EEEEENS5_IJNSA_ILi64EEENSA_ILi256EEESE_EEENS_10bfloat16_tENS5_IJlSB_lEEESH_SI_NS4_8TiledMMAINS4_8MMA_AtomIJNS4_20SM100_MMA_F16BF16_SSISH_SH_fLi64ELi256ELNS4_4UMMA5MajorE0ELSN_0ELNSM_7ScaleInE0ELSO_0EEEEEENS4_6LayoutISC_NS5_IJNSA_ILi0EEESS_SS_EEEEENS5_IJNS4_10UnderscoreESV_SV_EEEEENS4_13SM90_TMA_LOADENS4_14ComposedLayoutINS4_7SwizzleILi3ELi4ELi3EEENS4_18smem_ptr_flag_bitsILi16EEENSR_INS5_IJNSA_ILi8EEESE_EEENS5_IJSE_SB_EEEEEEEvNS4_8identityESY_S18_vS19_EENS_8epilogue10collective18CollectiveEpilogueINS1B_23Sm100TmaWarpSpecializedILi4ELi2ELi32ELb1ELb0EEEJSG_NS5_IJNSR_ISE_SB_EES1G_EEESH_SI_SH_SI_NS1B_6fusion15FusionCallbacksIS1F_NS1I_17LinearCombinationISH_fSH_fLNS_15FloatRoundStyleE2EEESG_S1H_JEEENS4_5SM1004TMEM4LOAD26SM100_TMEM_LOAD_16dp256b8xESY_S18_NS4_17SM75_U32x4_LDSM_NENS4_14SM90_TMA_STOREES18_NS4_17SM90_U32x4_STSM_NENS4_39AutoVectorizingCopyWithAssumedAlignmentILi128EEEEEEvvEEEEvNT_6ParamsE,(.L_x_176 - _ZN7cutlass13device_kernelINS_4gemm6kernel13GemmUniversalIN4cute5tupleIJiiiiEEENS1_10collective13CollectiveMmaINS1_35MainloopSm100TmaUmmaWarpSpecializedILi4ELi2ELi4ENS5_IJNS4_1CILi1EEESB_SB_EEEEENS5_IJNSA_ILi64EEENSA_ILi256EEESE_EEENS_10bfloat16_tENS5_IJlSB_lEEESH_SI_NS4_8TiledMMAINS4_8MMA_AtomIJNS4_20SM100_MMA_F16BF16_SSISH_SH_fLi64ELi256ELNS4_4UMMA5MajorE0ELSN_0ELNSM_7ScaleInE0ELSO_0EEEEEENS4_6LayoutISC_NS5_IJNSA_ILi0EEESS_SS_EEEEENS5_IJNS4_10UnderscoreESV_SV_EEEEENS4_13SM90_TMA_LOADENS4_14ComposedLayoutINS4_7SwizzleILi3ELi4ELi3EEENS4_18smem_ptr_flag_bitsILi16EEENSR_INS5_IJNSA_ILi8EEESE_EEENS5_IJSE_SB_EEEEEEEvNS4_8identityESY_S18_vS19_EENS_8epilogue10collective18CollectiveEpilogueINS1B_23Sm100TmaWarpSpecializedILi4ELi2ELi32ELb1ELb0EEEJSG_NS5_IJNSR_ISE_SB_EES1G_EEESH_SI_SH_SI_NS1B_6fusion15FusionCallbacksIS1F_NS1I_17LinearCombinationISH_fSH_fLNS_15FloatRoundStyleE2EEESG_S1H_JEEENS4_5SM1004TMEM4LOAD26SM100_TMEM_LOAD_16dp256b8xESY_S18_NS4_17SM75_U32x4_LDSM_NENS4_14SM90_TMA_STOREES18_NS4_17SM90_U32x4_STSM_NENS4_39AutoVectorizingCopyWithAssumedAlignmentILi128EEEEEEvvEEEEvNT_6ParamsE)
        .other          _ZN7cutlass13device_kernelINS_4gemm6kernel13GemmUniversalIN4cute5tupleIJiiiiEEENS1_10collective13CollectiveMmaINS1_35MainloopSm100TmaUmmaWarpSpecializedILi4ELi2ELi4ENS5_IJNS4_1CILi1EEESB_SB_EEEEENS5_IJNSA_ILi64EEENSA_ILi256EEESE_EEENS_10bfloat16_tENS5_IJlSB_lEEESH_SI_NS4_8TiledMMAINS4_8MMA_AtomIJNS4_20SM100_MMA_F16BF16_SSISH_SH_fLi64ELi256ELNS4_4UMMA5MajorE0ELSN_0ELNSM_7ScaleInE0ELSO_0EEEEEENS4_6LayoutISC_NS5_IJNSA_ILi0EEESS_SS_EEEEENS5_IJNS4_10UnderscoreESV_SV_EEEEENS4_13SM90_TMA_LOADENS4_14ComposedLayoutINS4_7SwizzleILi3ELi4ELi3EEENS4_18smem_ptr_flag_bitsILi16EEENSR_INS5_IJNSA_ILi8EEESE_EEENS5_IJSE_SB_EEEEEEEvNS4_8identityESY_S18_vS19_EENS_8epilogue10collective18CollectiveEpilogueINS1B_23Sm100TmaWarpSpecializedILi4ELi2ELi32ELb1ELb0EEEJSG_NS5_IJNSR_ISE_SB_EES1G_EEESH_SI_SH_SI_NS1B_6fusion15FusionCallbacksIS1F_NS1I_17LinearCombinationISH_fSH_fLNS_15FloatRoundStyleE2EEESG_S1H_JEEENS4_5SM1004TMEM4LOAD26SM100_TMEM_LOAD_16dp256b8xESY_S18_NS4_17SM75_U32x4_LDSM_NENS4_14SM90_TMA_STOREES18_NS4_17SM90_U32x4_STSM_NENS4_39AutoVectorizingCopyWithAssumedAlignmentILi128EEEEEEvvEEEEvNT_6ParamsE,@"STO_CUDA_ENTRY STV_DEFAULT"
_ZN7cutlass13device_kernelINS_4gemm6kernel13GemmUniversalIN4cute5tupleIJiiiiEEENS1_10collective13CollectiveMmaINS1_35MainloopSm100TmaUmmaWarpSpecializedILi4ELi2ELi4ENS5_IJNS4_1CILi1EEESB_SB_EEEEENS5_IJNSA_ILi64EEENSA_ILi256EEESE_EEENS_10bfloat16_tENS5_IJlSB_lEEESH_SI_NS4_8TiledMMAINS4_8MMA_AtomIJNS4_20SM100_MMA_F16BF16_SSISH_SH_fLi64ELi256ELNS4_4UMMA5MajorE0ELSN_0ELNSM_7ScaleInE0ELSO_0EEEEEENS4_6LayoutISC_NS5_IJNSA_ILi0EEESS_SS_EEEEENS5_IJNS4_10UnderscoreESV_SV_EEEEENS4_13SM90_TMA_LOADENS4_14ComposedLayoutINS4_7SwizzleILi3ELi4ELi3EEENS4_18smem_ptr_flag_bitsILi16EEENSR_INS5_IJNSA_ILi8EEESE_EEENS5_IJSE_SB_EEEEEEEvNS4_8identityESY_S18_vS19_EENS_8epilogue10collective18CollectiveEpilogueINS1B_23Sm100TmaWarpSpecializedILi4ELi2ELi32ELb1ELb0EEEJSG_NS5_IJNSR_ISE_SB_EES1G_EEESH_SI_SH_SI_NS1B_6fusion15FusionCallbacksIS1F_NS1I_17LinearCombinationISH_fSH_fLNS_15FloatRoundStyleE2EEESG_S1H_JEEENS4_5SM1004TMEM4LOAD26SM100_TMEM_LOAD_16dp256b8xESY_S18_NS4_17SM75_U32x4_LDSM_NENS4_14SM90_TMA_STOREES18_NS4_17SM90_U32x4_STSM_NENS4_39AutoVectorizingCopyWithAssumedAlignmentILi128EEEEEEvvEEEEvNT_6ParamsE:
[----:B------:R-:W1:Y:S01]  /*0000*/  LDC R1, c[0x0][0x37c] ;  /* 0x0000df00ff017b82 */ /* 0x000e620000000800 */
[----:B------:R-:W2:Y:S01]  /*0010*/  S2R R101, SR_TID.X ;  /* 0x0000000000657919 */ /* 0x000ea20000002100 */
[----:B------:R-:W3:Y:S01]  /*0020*/  LDCU.64 UR4, c[0x0][0x890] ;  /* 0x00011200ff0477ac */ /* 0x000ee20008000a00 */
[----:B------:R-:W-:Y:S02]  /*0030*/  PRMT R88, RZ, 0x7610, R88 ;  /* 0x00007610ff587816 */ /* 0x000fe40000000058 */
[----:B------:R-:W-:Y:S01]  /*0040*/  ELECT P5, URZ, PT ;  /* 0x0000000000ff782f */ /* 0x000fe200038a0000 */
[----:B------:R-:W4:Y:S01]  /*0050*/  LDCU.64 UR46, c[0x0][0x358] ;  /* 0x00006b00ff2e77ac */ /* 0x000f220008000a00 */
[----:B---3--:R-:W-:-:S04]  /*0060*/  UISETP.NE.U32.AND UP0, UPT, UR4, URZ, UPT ;  /* 0x000000ff0400728c */ /* 0x008fc8000bf05070 */
[----:B------:R-:W-:Y:S01]  /*0070*/  UISETP.NE.AND.EX UP0, UPT, UR5, URZ, UPT, UP0 ;  /* 0x000000ff0500728c */ /* 0x000fe2000bf05300 */
[----:B--2---:R-:W-:-:S05]  /*0080*/  SHF.R.U32.HI R93, RZ, 0x5, R101 ;  /* 0x00000005ff5d7819 */ /* 0x004fca0000011665 */
[----:B------:R-:W2:Y:S02]  /*0090*/  SHFL.IDX PT, R0, R93, RZ, 0x1f ;  /* 0x00001fff5d007589 */ /* 0x000ea400000e0000 */
[----:B--2---:R-:W-:Y:S01]  /*00a0*/  R2UR UR8, R0 ;  /* 0x00000000000872ca */ /* 0x004fe200000e0000 */
[----:B-1--4-:R-:W-:-:S14]  /*00b0*/  BRA.U UP0, `(.L_x_0) ;  /* 0x00000001002c7547 */ /* 0x012fdc000b800000 */
[----:B------:R-:W1:Y:S02]  /*00c0*/  LDCU.64 UR6, c[0x0][0x888] ;  /* 0x00011100ff0677ac */ /* 0x000e640008000a00 */
[----:B-1----:R-:W-:-:S04]  /*00d0*/  UISETP.NE.U32.AND UP0, UPT, UR6, URZ, UPT ;  /* 0x000000ff0600728c */ /* 0x002fc8000bf05070 */
[----:B------:R-:W-:-:S09]  /*00e0*/  UISETP.NE.AND.EX UP0, UPT, UR7, URZ, UPT, UP0 ;  /* 0x000000ff0700728c */ /* 0x000fd2000bf05300 */
[----:B------:R-:W-:Y:S05]  /*00f0*/  BRA.U !UP0, `(.L_x_1) ;  /* 0x0000000108107547 */ /* 0x000fea000b800000 */
[----:B------:R-:W1:Y:S02]  /*0100*/  LDC.64 R2, c[0x0][0x888] ;  /* 0x00022200ff027b82 */ /* 0x000e640000000a00 */
[----:B-1----:R1:W5:Y:S01]  /*0110*/  LDG.E R49, desc[UR46][R2.64] ;  /* 0x0000002e02317981 */ /* 0x002362000c1e1900 */
[----:B------:R-:W-:Y:S01]  /*0120*/  HFMA2 R88, -RZ, RZ, 0, 5.9604644775390625e-08 ;  /* 0x00000001ff587431 */ /* 0x000fe200000001ff */
[----:B------:R-:W-:Y:S05]  /*0130*/  BRA `(.L_x_0) ;  /* 0x00000000000c7947 */ /* 0x000fea0003800000 */
.L_x_1:
[----:B------:R-:W1:Y:S01]  /*0140*/  LDCU UR6, c[0x0][0x880] ;  /* 0x00011000ff0677ac */ /* 0x000e620008000800 */
[----:B------:R-:W-:Y:S01]  /*0150*/  HFMA2 R88, -RZ, RZ, 0, 5.9604644775390625e-08 ;  /* 0x00000001ff587431 */ /* 0x000fe200000001ff */
[----:B-1----:R-:W-:-:S07]  /*0160*/  MOV R49, UR6 ;  /* 0x0000000600317c02 */ /* 0x002fce0008000f00 */
.L_x_0:
[----:B------:R-:W2:Y:S02]  /*0170*/  LDCU.64 UR6, c[0x0][0x8b0] ;  /* 0x00011600ff0677ac */ /* 0x000ea40008000a00 */
[----:B--2---:R-:W-:-:S04]  /*0180*/  UISETP.NE.U32.AND UP0, UPT, UR6, URZ, UPT ;  /* 0x000000ff0600728c */ /* 0x004fc8000bf05070 */
[----:B------:R-:W-:-:S09]  /*0190*/  UISETP.NE.AND.EX UP0, UPT, UR7, URZ, UPT, UP0 ;  /* 0x000000ff0700728c */ /* 0x000fd2000bf05300 */
[----:B------:R-:W-:Y:S05]  /*01a0*/  BRA.U UP0, `(.L_x_2) ;  /* 0x0000000100247547 */ /* 0x000fea000b800000 */
[----:B------:R-:W2:Y:S02]  /*01b0*/  LDCU.64 UR6, c[0x0][0x8a8] ;  /* 0x00011500ff0677ac */ /* 0x000ea40008000a00 */
[----:B--2---:R-:W-:-:S04]  /*01c0*/  UISETP.NE.U32.AND UP0, UPT, UR6, URZ, UPT ;  /* 0x000000ff0600728c */ /* 0x004fc8000bf05070 */
[----:B------:R-:W-:-:S09]  /*01d0*/  UISETP.NE.AND.EX UP0, UPT, UR7, URZ, UPT, UP0 ;  /* 0x000000ff0700728c */ /* 0x000fd2000bf05300 */
[----:B------:R-:W-:Y:S05]  /*01e0*/  BRA.U !UP0, `(.L_x_3) ;  /* 0x00000001080c7547 */ /* 0x000fea000b800000 */
[----:B-1----:R-:W1:Y:S02]  /*01f0*/  LDC.64 R2, c[0x0][0x8a8] ;  /* 0x00022a00ff027b82 */ /* 0x002e640000000a00 */
[----:B-1----:R2:W5:Y:S01]  /*0200*/  LDG.E R47, desc[UR46][R2.64] ;  /* 0x0000002e022f7981 */ /* 0x002562000c1e1900 */
[----:B------:R-:W-:Y:S05]  /*0210*/  BRA `(.L_x_2) ;  /* 0x0000000000087947 */ /* 0x000fea0003800000 */
.L_x_3:
[----:B------:R-:W2:Y:S02]  /*0220*/  LDCU UR6, c[0x0][0x8a0] ;  /* 0x00011400ff0677ac */ /* 0x000ea40008000800 */
[----:B--2---:R-:W-:Y:S02]  /*0230*/  MOV R47, UR6 ;  /* 0x00000006002f7c02 */ /* 0x004fe40008000f00 */
.L_x_2:
[----:B------:R-:W-:Y:S01]  /*0240*/  IMAD.U32 R0, RZ, RZ, UR8 ;  /* 0x00000008ff007e24 */ /* 0x000fe2000f8e00ff */
[----:B------:R-:W-:Y:S04]  /*0250*/  BSSY.RECONVERGENT B0, `(.L_x_4) ;  /* 0x000000c000007945 */ /* 0x000fe80003800200 */
[C---:B------:R-:W-:Y:S02]  /*0260*/  ISETP.NE.OR P1, PT, R0.reuse, 0x1, !P5 ;  /* 0x000000010000780c */ /* 0x040fe40006f25670 */
[----:B------:R-:W-:-:S11]  /*0270*/  ISETP.NE.OR P0, PT, R0, 0x3, !P5 ;  /* 0x000000030000780c */ /* 0x000fd60006f05670 */
[----:B------:R-:W-:Y:S05]  /*0280*/  @P1 BRA `(.L_x_5) ;  /* 0x0000000000201947 */ /* 0x000fea0003800000 */
[----:B------:R-:W3:Y:S02]  /*0290*/  LDCU.64 UR6, c[0x0][0x348] ;  /* 0x00006900ff0677ac */ /* 0x000ee40008000a00 */
[----:B---3--:R-:W-:Y:S02]  /*02a0*/  UIADD3 UR10, UP1, UPT, UR6, 0x80, URZ ;  /* 0x00000080060a7890 */ /* 0x008fe4000ff3e0ff */
[----:B------:R-:W-:Y:S02]  /*02b0*/  UIADD3 UR6, UP0, UPT, UR6, 0x180, URZ ;  /* 0x0000018006067890 */ /* 0x000fe4000ff1e0ff */
[----:B------:R-:W-:Y:S02]  /*02c0*/  UIADD3.X UR11, UPT, UPT, URZ, UR7, URZ, UP1, !UPT ;  /* 0x00000007ff0b7290 */ /* 0x000fe40008ffe4ff */
[----:B------:R-:W-:-:S07]  /*02d0*/  UIADD3.X UR7, UPT, UPT, URZ, UR7, URZ, UP0, !UPT ;  /* 0x00000007ff077290 */ /* 0x000fce00087fe4ff */
[----:B------:R3:W-:Y:S02]  /*02e0*/  UTMACCTL.PF [UR10] ;  /* 0x000000000a0079b9 */ /* 0x0007e40008040000 */
[----:B------:R3:W-:Y:S02]  /*02f0*/  UTMACCTL.PF [UR6] ;  /* 0x00000000060079b9 */ /* 0x0007e40008040000 */
[----:B---3--:R-:W-:Y:S01]  /*0300*/  NOP ;  /* 0x0000000000007918 */ /* 0x008fe20000000000 */
.L_x_5:
[----:B------:R-:W-:Y:S05]  /*0310*/  BSYNC.RECONVERGENT B0 ;  /* 0x0000000000007941 */ /* 0x000fea0003800200 */
.L_x_4:
[----:B------:R-:W-:Y:S04]  /*0320*/  BSSY.RECONVERGENT B0, `(.L_x_6) ;  /* 0x000000a000007945 */ /* 0x000fe80003800200 */
        /* <DEDUP_REMOVED lines=9> */
.L_x_7:
[----:B------:R-:W-:Y:S05]  /*03c0*/  BSYNC.RECONVERGENT B0 ;  /* 0x0000000000007941 */ /* 0x000fea0003800200 */
.L_x_6:
[----:B------:R-:W3:Y:S01]  /*03d0*/  LDCU.64 UR6, c[0x0][0x888] ;  /* 0x00011100ff0677ac */ /* 0x000ee20008000a00 */
[----:B------:R-:W-:Y:S02]  /*03e0*/  UISETP.EQ.U32.AND UP1, UPT, UR4, URZ, UPT ;  /* 0x000000ff0400728c */ /* 0x000fe4000bf22070 */
[----:B------:R-:W-:Y:S02]  /*03f0*/  UPLOP3.LUT UP2, UPT, UPT, UPT, UPT, 0x80, 0x8 ;  /* 0x000000000008789c */ /* 0x000fe40003f4f070 */
[----:B---3--:R-:W-:-:S04]  /*0400*/  UISETP.NE.U32.AND UP0, UPT, UR6, URZ, UPT ;  /* 0x000000ff0600728c */ /* 0x008fc8000bf05070 */
[----:B------:R-:W-:-:S04]  /*0410*/  UISETP.NE.AND.EX UP0, UPT, UR7, URZ, UPT, UP0 ;  /* 0x000000ff0700728c */ /* 0x000fc8000bf05300 */
[----:B------:R-:W-:-:S04]  /*0420*/  UISETP.EQ.OR.EX UP3, UPT, UR5, URZ, !UP0, UP1 ;  /* 0x000000ff0500728c */ /* 0x000fc8000c762710 */
[----:B------:R-:W-:-:S05]  /*0430*/  UP2UR UR50, UPR, URZ, 0x8 ;  /* 0x00000008ff327883 */ /* 0x000fca0008000000 */
[----:B------:R-:W-:Y:S07]  /*0440*/  BRA.U !UP3, `(.L_x_8) ;  /* 0x000000010b207547 */ /* 0x000fee000b800000 */
[----:B------:R-:W-:Y:S01]  /*0450*/  UISETP.NE.U32.AND UP2, UPT, UR4, URZ, UPT ;  /* 0x000000ff0400728c */ /* 0x000fe2000bf45070 */
[----:B-----5:R-:W-:Y:S01]  /*0460*/  FSETP.NEU.AND P0, PT, R49, RZ, PT ;  /* 0x000000ff3100720b */ /* 0x020fe20003f0d000 */
[----:B------:R-:W-:Y:S02]  /*0470*/  USEL UR4, URZ, 0xffffffff, UP0 ;  /* 0xffffffffff047887 */ /* 0x000fe40008000000 */
[----:B------:R-:W-:-:S10]  /*0480*/  UISETP.NE.AND.EX UP2, UPT, UR5, URZ, UPT, UP2 ;  /* 0x000000ff0500728c */ /* 0x000fd4000bf45320 */
[----:B------:R-:W-:Y:S01]  /*0490*/  VOTEU.ANY UP1, P0 ;  /* 0x0000000000ff7886 */ /* 0x000fe20000020100 */
[----:B------:R-:W-:-:S04]  /*04a0*/  @!UP2 USEL UR4, URZ, 0xffffffff, UP1 ;  /* 0xffffffffff04a887 */ /* 0x000fc80008800000 */
[----:B------:R-:W-:-:S04]  /*04b0*/  ULOP3.LUT UR4, UR4, 0x1, URZ, 0xc0, !UPT ;  /* 0x0000000104047892 */ /* 0x000fc8000f8ec0ff */
[----:B------:R-:W-:-:S11]  /*04c0*/  UISETP.NE.U32.AND UP2, UPT, UR4, 0x1, UPT ;  /* 0x000000010400788c */ /* 0x000fd6000bf45070 */
.L_x_8:
[----:B-12---:R-:W1:Y:S01]  /*04d0*/  SHFL.IDX PT, R2, R93, RZ, 0x1f ;  /* 0x00001fff5d027589 */ /* 0x006e6200000e0000 */
[----:B------:R-:W-:-:S04]  /*04e0*/  UISETP.NE.AND UP1, UPT, UR8, 0x2, UPT ;  /* 0x000000020800788c */ /* 0x000fc8000bf25270 */
[----:B------:R-:W-:Y:S01]  /*04f0*/  USEL UR6, URZ, 0x1, UP1 ;  /* 0x00000001ff067887 */ /* 0x000fe20008800000 */
[----:B-1----:R-:W-:-:S13]  /*0500*/  ISETP.NE.AND P0, PT, R2, RZ, PT ;  /* 0x000000ff0200720c */ /* 0x002fda0003f05270 */
[----:B------:R-:W-:Y:S05]  /*0510*/  @P0 BRA `(.L_x_9) ;  /* 0x0000000000480947 */ /* 0x000fea0003800000 */
[----:B------:R-:W1:Y:S01]  /*0520*/  S2UR UR5, SR_CgaCtaId ;  /* 0x00000000000579c3 */ /* 0x000e620000008800 */
[----:B------:R-:W-:Y:S01]  /*0530*/  UMOV UR7, 0x400 ;  /* 0x0000040000077882 */ /* 0x000fe20000000000 */
[----:B------:R-:W-:Y:S01]  /*0540*/  UMOV UR4, 0x1 ;  /* 0x0000000100047882 */ /* 0x000fe20000000000 */
[----:B------:R-:W-:Y:S01]  /*0550*/  ELECT P0, URZ, PT ;  /* 0x0000000000ff782f */ /* 0x000fe20003800000 */
[----:B------:R-:W-:-:S04]  /*0560*/  UIADD3 UR10, UPT, UPT, -UR4, 0x100000, URZ ;  /* 0x00100000040a7890 */ /* 0x000fc8000fffe1ff */
[----:B------:R-:W-:Y:S02]  /*0570*/  USHF.L.U32 UR11, UR10, 0xb, URZ ;  /* 0x0000000b0a0b7899 */ /* 0x000fe400080006ff */
[----:B------:R-:W-:Y:S02]  /*0580*/  USHF.L.U32 UR10, UR10, 0x1, URZ ;  /* 0x000000010a0a7899 */ /* 0x000fe400080006ff */
[----:B-1----:R-:W-:Y:S01]  /*0590*/  ULEA UR5, UR5, UR7, 0x18 ;  /* 0x0000000705057291 */ /* 0x002fe2000f8ec0ff */
[----:B------:R-:W1:Y:S11]  /*05a0*/  FENCE.VIEW.ASYNC.S ;  /* 0x00000000000073c6 */ /* 0x000e760000000000 */
[----:B-1----:R1:W2:Y:S01]  /*05b0*/  SYNCS.EXCH.64 URZ, [UR5], UR10 ;  /* 0x0000000a05ff75b2 */ /* 0x0022a20008000100 */
[----:B------:R1:W3:Y:S01]  /*05c0*/  SYNCS.EXCH.64 URZ, [UR5+0x20], UR10 ;  /* 0x0000200a05ff75b2 */ /* 0x0002e20008000100 */
[----:B------:R1:W4:Y:S01]  /*05d0*/  SYNCS.EXCH.64 URZ, [UR5+0x8], UR10 ;  /* 0x0000080a05ff75b2 */ /* 0x0003220008000100 */
[----:B------:R1:W1:Y:S01]  /*05e0*/  SYNCS.EXCH.64 URZ, [UR5+0x28], UR10 ;  /* 0x0000280a05ff75b2 */ /* 0x0002620008000100 */
[----:B------:R1:W1:Y:S01]  /*05f0*/  SYNCS.EXCH.64 URZ, [UR5+0x10], UR10 ;  /* 0x0000100a05ff75b2 */ /* 0x0002620008000100 */
[----:B------:R1:W1:Y:S01]  /*0600*/  SYNCS.EXCH.64 URZ, [UR5+0x30], UR10 ;  /* 0x0000300a05ff75b2 */ /* 0x0002620008000100 */
[----:B------:R1:W1:Y:S01]  /*0610*/  SYNCS.EXCH.64 URZ, [UR5+0x18], UR10 ;  /* 0x0000180a05ff75b2 */ /* 0x0002620008000100 */
[----:B------:R1:W1:Y:S01]  /*0620*/  SYNCS.EXCH.64 URZ, [UR5+0x38], UR10 ;  /* 0x0000380a05ff75b2 */ /* 0x0002620008000100 */
[----:B------:R-:W-:Y:S01]  /*0630*/  NOP ;  /* 0x0000000000007918 */ /* 0x000fe20000000000 */
.L_x_9:
[----:B------:R-:W2:Y:S01]  /*0640*/  SHFL.IDX PT, R2, R93, RZ, 0x1f ;  /* 0x00001fff5d027589 */ /* 0x000ea200000e0000 */
[----:B------:R-:W-:Y:S01]  /*0650*/  NOP ;  /* 0x0000000000007918 */ /* 0x000fe20000000000 */
[----:B--2---:R-:W-:-:S13]  /*0660*/  ISETP.NE.AND P0, PT, R2, 0x1, PT ;  /* 0x000000010200780c */ /* 0x004fda0003f05270 */
[----:B------:R-:W-:Y:S05]  /*0670*/  @P0 BRA `(.L_x_10) ;  /* 0x0000000000580947 */ /* 0x000fea0003800000 */
[----:B------:R-:W2:Y:S01]  /*0680*/  S2UR UR7, SR_CgaCtaId ;  /* 0x00000000000779c3 */ /* 0x000ea20000008800 */
[----:B------:R-:W-:Y:S01]  /*0690*/  UMOV UR9, 0x400 ;  /* 0x0000040000097882 */ /* 0x000fe20000000000 */
[----:B-1----:R-:W-:Y:S01]  /*06a0*/  UMOV UR5, 0x20 ;  /* 0x0000002000057882 */ /* 0x002fe20000000000 */
[----:B------:R-:W-:Y:S01]  /*06b0*/  UMOV UR4, 0x80 ;  /* 0x0000008000047882 */ /* 0x000fe20000000000 */
[----:B------:R-:W-:-:S04]  /*06c0*/  UIADD3 UR10, UPT, UPT, -UR5, 0x100000, URZ ;  /* 0x00100000050a7890 */ /* 0x000fc8000fffe1ff */
[----:B------:R-:W-:Y:S02]  /*06d0*/  USHF.L.U32 UR11, UR10, 0xb, URZ ;  /* 0x0000000b0a0b7899 */ /* 0x000fe400080006ff */
[----:B------:R-:W-:Y:S02]  /*06e0*/  USHF.L.U32 UR10, UR10, 0x1, URZ ;  /* 0x000000010a0a7899 */ /* 0x000fe400080006ff */
[----:B------:R-:W-:-:S04]  /*06f0*/  UIADD3 UR4, UPT, UPT, -UR4, 0x100000, URZ ;  /* 0x0010000004047890 */ /* 0x000fc8000fffe1ff */
[----:B------:R-:W-:Y:S02]  /*0700*/  USHF.L.U32 UR5, UR4, 0xb, URZ ;  /* 0x0000000b04057899 */ /* 0x000fe400080006ff */
[----:B------:R-:W-:Y:S01]  /*0710*/  USHF.L.U32 UR4, UR4, 0x1, URZ ;  /* 0x0000000104047899 */ /* 0x000fe200080006ff */
[----:B------:R-:W-:Y:S01]  /*0720*/  ELECT P0, URZ, PT ;  /* 0x0000000000ff782f */ /* 0x000fe20003800000 */
[----:B--2---:R-:W-:Y:S01]  /*0730*/  ULEA UR7, UR7, UR9, 0x18 ;  /* 0x0000000907077291 */ /* 0x004fe2000f8ec0ff */
[----:B------:R-:W1:Y:S11]  /*0740*/  FENCE.VIEW.ASYNC.S ;  /* 0x00000000000073c6 */ /* 0x000e760000000000 */
[----:B-1----:R2:W1:Y:S01]  /*0750*/  SYNCS.EXCH.64 URZ, [UR7+0x40], UR10 ;  /* 0x0000400a07ff75b2 */ /* 0x0024620008000100 */
[----:B------:R2:W1:Y:S01]  /*0760*/  SYNCS.EXCH.64 URZ, [UR7+0x60], UR4 ;  /* 0x0000600407ff75b2 */ /* 0x0004620008000100 */
[----:B------:R2:W1:Y:S01]  /*0770*/  SYNCS.EXCH.64 URZ, [UR7+0x48], UR10 ;  /* 0x0000480a07ff75b2 */ /* 0x0004620008000100 */
[----:B------:R2:W1:Y:S01]  /*0780*/  SYNCS.EXCH.64 URZ, [UR7+0x68], UR4 ;  /* 0x0000680407ff75b2 */ /* 0x0004620008000100 */
[----:B------:R2:W1:Y:S01]  /*0790*/  SYNCS.EXCH.64 URZ, [UR7+0x50], UR10 ;  /* 0x0000500a07ff75b2 */ /* 0x0004620008000100 */
[----:B------:R2:W1:Y:S01]  /*07a0*/  SYNCS.EXCH.64 URZ, [UR7+0x70], UR4 ;  /* 0x0000700407ff75b2 */ /* 0x0004620008000100 */
[----:B------:R2:W1:Y:S01]  /*07b0*/  SYNCS.EXCH.64 URZ, [UR7+0x58], UR10 ;  /* 0x0000580a07ff75b2 */ /* 0x0004620008000100 */
[----:B------:R2:W1:Y:S02]  /*07c0*/  SYNCS.EXCH.64 URZ, [UR7+0x78], UR4 ;  /* 0x0000780407ff75b2 */ /* 0x0004640008000100 */
[----:B--2---:R-:W-:Y:S01]  /*07d0*/  NOP ;  /* 0x0000000000007918 */ /* 0x004fe20000000000 */
.L_x_10:
[----:B------:R-:W2:Y:S01]  /*07e0*/  SHFL.IDX PT, R2, R93, RZ, 0x1f ;  /* 0x00001fff5d027589 */ /* 0x000ea200000e0000 */
[----:B------:R-:W-:Y:S01]  /*07f0*/  NOP ;  /* 0x0000000000007918 */ /* 0x000fe20000000000 */
[----:B--2---:R-:W-:-:S13]  /*0800*/  ISETP.NE.AND P0, PT, R2, 0x3, PT ;  /* 0x000000030200780c */ /* 0x004fda0003f05270 */
[----:B------:R-:W-:Y:S05]  /*0810*/  @P0 BRA `(.L_x_11) ;  /* 0x0000000000300947 */ /* 0x000fea0003800000 */
[----:B-1----:R-:W1:Y:S01]  /*0820*/  S2UR UR5, SR_CgaCtaId ;  /* 0x00000000000579c3 */ /* 0x002e620000008800 */
        /* <DEDUP_REMOVED lines=8> */
[----:B-1----:R2:W1:Y:S01]  /*08b0*/  SYNCS.EXCH.64 URZ, [UR5+0x80], UR10 ;  /* 0x0000800a05ff75b2 */ /* 0x0024620008000100 */
[----:B------:R2:W1:Y:S02]  /*08c0*/  SYNCS.EXCH.64 URZ, [UR5+0x88], UR10 ;  /* 0x0000880a05ff75b2 */ /* 0x0004640008000100 */
[----:B--2---:R-:W-:Y:S01]  /*08d0*/  NOP ;  /* 0x0000000000007918 */ /* 0x004fe20000000000 */
.L_x_11:
[----:B------:R-:W2:Y:S01]  /*08e0*/  SHFL.IDX PT, R2, R93, RZ, 0x1f ;  /* 0x00001fff5d027589 */ /* 0x000ea200000e0000 */
[----:B------:R-:W-:Y:S01]  /*08f0*/  NOP ;  /* 0x0000000000007918 */ /* 0x000fe20000000000 */
[----:B--2---:R-:W-:-:S13]  /*0900*/  ISETP.NE.AND P0, PT, R2, 0x4, PT ;  /* 0x000000040200780c */ /* 0x004fda0003f05270 */
[----:B------:R-:W-:Y:S05]  /*0910*/  @P0 BRA `(.L_x_12) ;  /* 0x00000000004c0947 */ /* 0x000fea0003800000 */
[----:B-1----:R-:W1:Y:S01]  /*0920*/  S2UR UR5, SR_CgaCtaId ;  /* 0x00000000000579c3 */ /* 0x002e620000008800 */
[----:B------:R-:W-:Y:S01]  /*0930*/  UMOV UR9, 0x100 ;  /* 0x0000010000097882 */ /* 0x000fe20000000000 */
[----:B------:R-:W-:Y:S01]  /*0940*/  UMOV UR7, 0x400 ;  /* 0x0000040000077882 */ /* 0x000fe20000000000 */
[----:B------:R-:W-:Y:S01]  /*0950*/  USEL UR9, UR9, 0xe0, UP2 ;  /* 0x000000e009097887 */ /* 0x000fe20009000000 */
[----:B------:R-:W-:Y:S01]  /*0960*/  UMOV UR4, 0x1 ;  /* 0x0000000100047882 */ /* 0x000fe20000000000 */
[----:B------:R-:W-:Y:S01]  /*0970*/  ELECT P0, URZ, PT ;  /* 0x0000000000ff782f */ /* 0x000fe20003800000 */
[----:B------:R-:W-:-:S04]  /*0980*/  UIADD3 UR10, UPT, UPT, -UR4, 0x100000, URZ ;  /* 0x00100000040a7890 */ /* 0x000fc8000fffe1ff */
[----:B------:R-:W-:Y:S02]  /*0990*/  USHF.L.U32 UR11, UR10, 0xb, URZ ;  /* 0x0000000b0a0b7899 */ /* 0x000fe400080006ff */
[----:B------:R-:W-:Y:S02]  /*09a0*/  USHF.L.U32 UR10, UR10, 0x1, URZ ;  /* 0x000000010a0a7899 */ /* 0x000fe400080006ff */
[----:B------:R-:W-:-:S04]  /*09b0*/  UIADD3 UR12, UPT, UPT, -UR9, 0x100000, URZ ;  /* 0x00100000090c7890 */ /* 0x000fc8000fffe1ff */
[----:B------:R-:W-:Y:S02]  /*09c0*/  USHF.L.U32 UR13, UR12, 0xb, URZ ;  /* 0x0000000b0c0d7899 */ /* 0x000fe400080006ff */
[----:B------:R-:W-:Y:S02]  /*09d0*/  USHF.L.U32 UR12, UR12, 0x1, URZ ;  /* 0x000000010c0c7899 */ /* 0x000fe400080006ff */
[----:B-1----:R-:W-:Y:S01]  /*09e0*/  ULEA UR5, UR5, UR7, 0x18 ;  /* 0x0000000705057291 */ /* 0x002fe2000f8ec0ff */
[----:B------:R-:W1:Y:S11]  /*09f0*/  FENCE.VIEW.ASYNC.S ;  /* 0x00000000000073c6 */ /* 0x000e760000000000 */
[----:B-1----:R2:W1:Y:S01]  /*0a00*/  SYNCS.EXCH.64 URZ, [UR5+0x90], UR10 ;  /* 0x0000900a05ff75b2 */ /* 0x0024620008000100 */
[----:B------:R2:W1:Y:S01]  /*0a10*/  SYNCS.EXCH.64 URZ, [UR5+0xa0], UR12 ;  /* 0x0000a00c05ff75b2 */ /* 0x0004620008000100 */
[----:B------:R2:W1:Y:S01]  /*0a20*/  SYNCS.EXCH.64 URZ, [UR5+0x98], UR10 ;  /* 0x0000980a05ff75b2 */ /* 0x0004620008000100 */
[----:B------:R2:W1:Y:S02]  /*0a30*/  SYNCS.EXCH.64 URZ, [UR5+0xa8], UR12 ;  /* 0x0000a80c05ff75b2 */ /* 0x0004640008000100 */
[----:B--2---:R-:W-:Y:S01]  /*0a40*/  NOP ;  /* 0x0000000000007918 */ /* 0x004fe20000000000 */
.L_x_12:
        /* <DEDUP_REMOVED lines=26> */
.L_x_13:
        /* <DEDUP_REMOVED lines=18> */
.L_x_14:
[----:B-1----:R-:W1:Y:S01]  /*0d10*/  S2UR UR5, SR_CTAID.X ;  /* 0x00000000000579c3 */ /* 0x002e620000002500 */
[----:B------:R-:W-:-:S05]  /*0d20*/  CS2R.32 R87, SR_CgaSize ;  /* 0x0000000000577805 */ /* 0x000fca0000008a00 */
[----:B------:R-:W-:-:S05]  /*0d30*/  IMAD R87, R87, -0xa0, RZ ;  /* 0xffffff6057577824 */ /* 0x000fca00078e02ff */
[----:B------:R-:W-:-:S14]  /*0d40*/  R2UR UR9, R87 ;  /* 0x00000000570972ca */ /* 0x000fdc00000e0000 */
[----:B------:R-:W2:Y:S01]  /*0d50*/  LDCU UR9, c[0x0][UR9+0x2b0] ;  /* 0x00005600090977ac */ /* 0x000ea20008000800 */
[----:B------:R-:W-:Y:S01]  /*0d60*/  NOP ;  /* 0x0000000000007918 */ /* 0x000fe20000000000 */
[----:B------:R-:W-:-:S05]  /*0d70*/  CS2R.32 R87, SR_CgaSize ;  /* 0x0000000000577805 */ /* 0x000fca0000008a00 */
[----:B------:R-:W-:-:S05]  /*0d80*/  IMAD R87, R87, -0xa0, RZ ;  /* 0xffffff6057577824 */ /* 0x000fca00078e02ff */
[----:B------:R-:W-:-:S14]  /*0d90*/  R2UR UR7, R87 ;  /* 0x00000000570772ca */ /* 0x000fdc00000e0000 */
[----:B------:R-:W3:Y:S01]  /*0da0*/  LDCU UR7, c[0x0][UR7+0x2b4] ;  /* 0x00005680070777ac */ /* 0x000ee20008000800 */
[----:B------:R-:W4:Y:S08]  /*0db0*/  S2UR UR4, SR_CTAID.Y ;  /* 0x00000000000479c3 */ /* 0x000f300000002600 */
[----:B------:R-:W3:Y:S01]  /*0dc0*/  LDC R10, c[0x0][0xb24] ;  /* 0x0002c900ff0a7b82 */ /* 0x000ee20000000800 */
[----:B-1----:R-:W-:-:S02]  /*0dd0*/  I2FP.F32.U32 R87, UR5 ;  /* 0x0000000500577c45 */ /* 0x002fc40008201000 */
[----:B------:R-:W-:-:S05]  /*0de0*/  CS2R.32 R3, SR_CgaSize ;  /* 0x0000000000037805 */ /* 0x000fca0000008a00 */
[----:B------:R-:W-:-:S06]  /*0df0*/  IMAD R3, R3, -0xa0, RZ ;  /* 0xffffff6003037824 */ /* 0x000fcc00078e02ff */
[----:B------:R-:W1:Y:S01]  /*0e00*/  LDC R3, c[0x0][R3+0x2a0] ;  /* 0x0000a80003037b82 */ /* 0x000e620000000800 */
[----:B------:R-:W-:Y:S01]  /*0e10*/  MOV R15, UR5 ;  /* 0x00000005000f7c02 */ /* 0x000fe20008000f00 */
[----:B--2---:R-:W-:Y:S01]  /*0e20*/  FMUL R87, R87, UR9 ;  /* 0x0000000957577c20 */ /* 0x004fe20008400000 */
[----:B----4-:R-:W-:Y:S02]  /*0e30*/  I2FP.F32.U32 R86, UR4 ;  /* 0x0000000400567c45 */ /* 0x010fe40008201000 */
[----:B------:R-:W-:-:S05]  /*0e40*/  CS2R.32 R2, SR_CgaSize ;  /* 0x0000000000027805 */ /* 0x000fca0000008a00 */
[----:B------:R-:W-:-:S06]  /*0e50*/  IMAD R2, R2, -0xa0, RZ ;  /* 0xffffff6002027824 */ /* 0x000fcc00078e02ff */
[----:B------:R-:W2:Y:S01]  /*0e60*/  LDC R2, c[0x0][R2+0x2a4] ;  /* 0x0000a90002027b82 */ /* 0x000ea20000000800 */
[----:B------:R-:W-:Y:S01]  /*0e70*/  MOV R14, UR4 ;  /* 0x00000004000e7c02 */ /* 0x000fe20008000f00 */
[----:B------:R-:W4:Y:S01]  /*0e80*/  F2I.U32.TRUNC.NTZ R87, R87 ;  /* 0x0000005700577305 */ /* 0x000f22000020f000 */
[----:B---3--:R-:W-:-:S05]  /*0e90*/  FMUL R86, R86, UR7 ;  /* 0x0000000756567c20 */ /* 0x008fca0008400000 */
[----:B------:R-:W-:Y:S01]  /*0ea0*/  BAR.SYNC.DEFER_BLOCKING 0x0 ;  /* 0x0000000000007b1d */ /* 0x000fe20000010000 */
[----:B------:R-:W-:-:S05]  /*0eb0*/  ISETP.GE.AND P0, PT, R10, 0x1, PT ;  /* 0x000000010a00780c */ /* 0x000fca0003f06270 */
[----:B------:R-:W3:Y:S02]  /*0ec0*/  F2I.U32.TRUNC.NTZ R86, R86 ;  /* 0x0000005600567305 */ /* 0x000ee4000020f000 */
[----:B------:R-:W2:Y:S01]  /*0ed0*/  S2UR UR36, SR_CTAID.Z ;  /* 0x00000000002479c3 */ /* 0x000ea20000002700 */
[----:B----4-:R-:W-:-:S05]  /*0ee0*/  IADD3 R87, PT, PT, -R87, RZ, RZ ;  /* 0x000000ff57577210 */ /* 0x010fca0007ffe1ff */
[----:B-1----:R-:W-:Y:S01]  /*0ef0*/  IMAD R87, R3, R87, UR5 ;  /* 0x0000000503577e24 */ /* 0x002fe2000f8e0257 */
[----:B---3--:R-:W-:-:S05]  /*0f00*/  IADD3 R86, PT, PT, -R86, RZ, RZ ;  /* 0x000000ff56567210 */ /* 0x008fca0007ffe1ff */
[----:B--2---:R-:W-:Y:S01]  /*0f10*/  IMAD R86, R2, R86, UR4 ;  /* 0x0000000402567e24 */ /* 0x004fe2000f8e0256 */
[----:B------:R-:W-:Y:S06]  /*0f20*/  @!P0 BRA `(.L_x_15) ;  /* 0x0000000000b88947 */ /* 0x000fec0003800000 */
[----:B------:R-:W1:Y:S01]  /*0f30*/  LDC.64 R4, c[0x0][0xb18] ;  /* 0x0002c600ff047b82 */ /* 0x000e620000000a00 */
[----:B------:R-:W-:-:S07]  /*0f40*/  ISETP.NE.AND P0, PT, R10, 0x1, PT ;  /* 0x000000010a00780c */ /* 0x000fce0003f05270 */
[----:B------:R-:W2:Y:S08]  /*0f50*/  LDC R9, c[0x0][0xb0c] ;  /* 0x0002c300ff097b82 */ /* 0x000eb00000000800 */
[----:B------:R-:W3:Y:S08]  /*0f60*/  LDC R12, c[0x0][0x370] ;  /* 0x0000dc00ff0c7b82 */ /* 0x000ef00000000800 */
[----:B------:R-:W4:Y:S01]  /*0f70*/  LDC R11, c[0x0][0x374] ;  /* 0x0000dd00ff0b7b82 */ /* 0x000f220000000800 */
[----:B-1----:R-:W-:-:S07]  /*0f80*/  ISETP.NE.AND P1, PT, R4, 0x1, PT ;  /* 0x000000010400780c */ /* 0x002fce0003f25270 */
[----:B------:R-:W3:Y:S01]  /*0f90*/  LDC.64 R6, c[0x0][0xb10] ;  /* 0x0002c400ff067b82 */ /* 0x000ee20000000a00 */
[----:B--2---:R-:W-:-:S07]  /*0fa0*/  ISETP.NE.AND P2, PT, R9, 0x1, PT ;  /* 0x000000010900780c */ /* 0x004fce0003f45270 */
[----:B------:R-:W1:Y:S08]  /*0fb0*/  LDC R8, c[0x0][0xb20] ;  /* 0x0002c800ff087b82 */ /* 0x000e700000000800 */
[----:B------:R-:W2:Y:S01]  /*0fc0*/  LDC.64 R2, c[0x0][0xb28] ;  /* 0x0002ca00ff027b82 */ /* 0x000ea20000000a00 */
[----:B----4-:R-:W-:-:S04]  /*0fd0*/  IMAD.HI.U32 R13, R11, R5, RZ ;  /* 0x000000050b0d7227 */ /* 0x010fc800078e00ff */
[----:B------:R-:W-:-:S04]  /*0fe0*/  IMAD.HI.U32 R5, R14, R5, RZ ;  /* 0x000000050e057227 */ /* 0x000fc800078e00ff */
[----:B---3--:R-:W-:-:S05]  /*0ff0*/  IMAD.HI.U32 R16, R12, R6, RZ ;  /* 0x000000060c107227 */ /* 0x008fca00078e00ff */
[-C--:B------:R-:W-:Y:S01]  /*1000*/  @P2 SHF.R.U32.HI R12, RZ, R7.reuse, R16 ;  /* 0x00000007ff0c2219 */ /* 0x080fe20000011610 */
[----:B------:R-:W-:Y:S01]  /*1010*/  IMAD.HI.U32 R16, R15, R6, RZ ;  /* 0x000000060f107227 */ /* 0x000fe200078e00ff */
[-C--:B-1----:R-:W-:Y:S02]  /*1020*/  @P1 SHF.R.U32.HI R11, RZ, R8.reuse, R13 ;  /* 0x00000008ff0b1219 */ /* 0x082fe4000001160d */
[----:B------:R-:W-:Y:S02]  /*1030*/  SHF.R.U32.HI R5, RZ, R8, R5 ;  /* 0x00000008ff057219 */ /* 0x000fe40000011605 */
[----:B------:R-:W-:Y:S02]  /*1040*/  SHF.R.U32.HI R16, RZ, R7, R16 ;  /* 0x00000007ff107219 */ /* 0x000fe40000011610 */
[----:B------:R-:W-:Y:S01]  /*1050*/  SEL R5, R14, R5, !P1 ;  /* 0x000000050e057207 */ /* 0x000fe20004800000 */
[----:B--2---:R-:W-:Y:S01]  /*1060*/  IMAD.HI.U32 R13, R11, R2, RZ ;  /* 0x000000020b0d7227 */ /* 0x004fe200078e00ff */
[----:B------:R-:W-:-:S03]  /*1070*/  SEL R16, R15, R16, !P2 ;  /* 0x000000100f107207 */ /* 0x000fc60005000000 */
[----:B------:R-:W-:Y:S01]  /*1080*/  IMAD.HI.U32 R6, R12, R2, RZ ;  /* 0x000000020c067227 */ /* 0x000fe200078e00ff */
[----:B------:R-:W-:-:S04]  /*1090*/  @P0 SHF.R.U32.HI R11, RZ, R3, R13 ;  /* 0x00000003ff0b0219 */ /* 0x000fc8000001160d */
[----:B------:R-:W-:Y:S01]  /*10a0*/  @P0 SHF.R.U32.HI R12, RZ, R3, R6 ;  /* 0x00000003ff0c0219 */ /* 0x000fe20000011606 */
[----:B------:R-:W-:-:S04]  /*10b0*/  IMAD R11, R11, R10, RZ ;  /* 0x0000000a0b0b7224 */ /* 0x000fc800078e02ff */
[----:B------:R-:W-:Y:S01]  /*10c0*/  IMAD R6, R12, R10, RZ ;  /* 0x0000000a0c067224 */ /* 0x000fe200078e02ff */
[----:B------:R-:W-:-:S04]  /*10d0*/  ISETP.GE.AND P1, PT, R5, R11, PT ;  /* 0x0000000b0500720c */ /* 0x000fc80003f26270 */
[----:B------:R-:W-:Y:S01]  /*10e0*/  ISETP.GE.OR P1, PT, R16, R6, P1 ;  /* 0x000000061000720c */ /* 0x000fe20000f26670 */
[----:B------:R-:W-:-:S05]  /*10f0*/  IMAD.HI.U32 R6, R5, R2, RZ ;  /* 0x0000000205067227 */ /* 0x000fca00078e00ff */
[----:B------:R-:W-:-:S04]  /*1100*/  SHF.R.U32.HI R6, RZ, R3, R6 ;  /* 0x00000003ff067219 */ /* 0x000fc80000011606 */
[----:B------:R-:W-:-:S03]  /*1110*/  SEL R6, R5, R6, !P0 ;  /* 0x0000000605067207 */ /* 0x000fc60004000000 */
[----:B------:R-:W-:Y:S01]  /*1120*/  @!P1 IMAD.HI.U32 R7, R16, R2, RZ ;  /* 0x0000000210079227 */ /* 0x000fe200078e00ff */
[----:B------:R-:W-:-:S04]  /*1130*/  IADD3 R2, PT, PT, -R6, RZ, RZ ;  /* 0x000000ff06027210 */ /* 0x000fc80007ffe1ff */
[----:B------:R-:W-:Y:S01]  /*1140*/  @!P1 SHF.R.U32.HI R3, RZ, R3, R7 ;  /* 0x00000003ff039219 */ /* 0x000fe20000011607 */
[----:B------:R-:W-:Y:S01]  /*1150*/  IMAD R2, R10, R2, R5 ;  /* 0x000000020a027224 */ /* 0x000fe200078e0205 */
[----:B------:R-:W-:Y:S02]  /*1160*/  IADD3 R7, PT, PT, -R5, RZ, RZ ;  /* 0x000000ff05077210 */ /* 0x000fe40007ffe1ff */
[----:B------:R-:W-:-:S03]  /*1170*/  @!P1 SEL R3, R16, R3, !P0 ;  /* 0x0000000310039207 */ /* 0x000fc60004000000 */
[----:B------:R-:W-:Y:S02]  /*1180*/  IMAD R7, R4, R7, R14 ;  /* 0x0000000704077224 */ /* 0x000fe400078e020e */
[--C-:B------:R-:W-:Y:S02]  /*1190*/  @!P1 IMAD.IADD R6, R6, 0x1, -R3.reuse ;  /* 0x0000000106069824 */ /* 0x100fe400078e0a03 */
[----:B------:R-:W-:Y:S01]  /*11a0*/  @!P1 IMAD R3, R2, R12, R3 ;  /* 0x0000000c02039224 */ /* 0x000fe200078e0203 */
[----:B------:R-:W-:Y:S01]  /*11b0*/  IADD3 R2, PT, PT, -R16, RZ, RZ ;  /* 0x000000ff10027210 */ /* 0x000fe20007ffe1ff */
[----:B------:R-:W-:Y:S02]  /*11c0*/  @!P1 IMAD R5, R6, R10, R16 ;  /* 0x0000000a06059224 */ /* 0x000fe400078e0210 */
[----:B------:R-:W-:Y:S02]  /*11d0*/  @!P1 IMAD.MOV.U32 R16, RZ, RZ, R3 ;  /* 0x000000ffff109224 */ /* 0x000fe400078e0003 */
[----:B------:R-:W-:-:S02]  /*11e0*/  IMAD R2, R9, R2, R15 ;  /* 0x0000000209027224 */ /* 0x000fc400078e020f */
[----:B------:R-:W-:Y:S02]  /*11f0*/  IMAD R14, R5, R4, R7 ;  /* 0x00000004050e7224 */ /* 0x000fe400078e0207 */
[----:B------:R-:W-:Y:S02]  /*1200*/  IMAD R15, R16, R9, R2 ;  /* 0x00000009100f7224 */ /* 0x000fe400078e0202 */
.L_x_15:
[----:B------:R-:W1:Y:S01]  /*1210*/  LDCU UR4, c[0x0][0xb30] ;  /* 0x00016600ff0477ac */ /* 0x000e620008000800 */
[----:B------:R-:W2:Y:S08]  /*1220*/  S2UR UR37, SR_CgaCtaId ;  /* 0x00000000002579c3 */ /* 0x000eb00000008800 */
[----:B------:R-:W3:Y:S01]  /*1230*/  LDC R40, c[0x0][0xb24] ;  /* 0x0002c900ff287b82 */ /* 0x000ee20000000800 */
[----:B-1----:R-:W-:-:S09]  /*1240*/  UISETP.NE.AND UP1, UPT, UR4, 0x1, UPT ;  /* 0x000000010400788c */ /* 0x002fd2000bf25270 */
[----:B--2---:R-:W-:Y:S05]  /*1250*/  BRA.U UP1, `(.L_x_16) ;  /* 0x0000000101407547 */ /* 0x004fea000b800000 */
[----:B------:R-:W1:Y:S08]  /*1260*/  LDC.64 R4, c[0x0][0xb10] ;  /* 0x0002c400ff047b82 */ /* 0x000e700000000a00 */
[----:B------:R-:W2:Y:S08]  /*1270*/  LDC.64 R2, c[0x0][0xb18] ;  /* 0x0002c600ff027b82 */ /* 0x000eb00000000a00 */
[----:B------:R-:W4:Y:S08]  /*1280*/  LDC R6, c[0x0][0xb20] ;  /* 0x0002c800ff067b82 */ /* 0x000f300000000800 */
[----:B------:R-:W3:Y:S01]  /*1290*/  LDC R7, c[0x0][0xb0c] ;  /* 0x0002c300ff077b82 */ /* 0x000ee20000000800 */
[----:B-1----:R-:W-:-:S05]  /*12a0*/  IMAD.HI.U32 R4, R15, R4, RZ ;  /* 0x000000040f047227 */ /* 0x002fca00078e00ff */
[----:B------:R-:W-:Y:S01]  /*12b0*/  SHF.R.U32.HI R4, RZ, R5, R4 ;  /* 0x00000005ff047219 */ /* 0x000fe20000011604 */
[----:B--2---:R-:W-:Y:S01]  /*12c0*/  IMAD.HI.U32 R3, R14, R3, RZ ;  /* 0x000000030e037227 */ /* 0x004fe200078e00ff */
[----:B------:R-:W-:-:S04]  /*12d0*/  ISETP.NE.AND P0, PT, R2, 0x1, PT ;  /* 0x000000010200780c */ /* 0x000fc80003f05270 */
[----:B----4-:R-:W-:-:S04]  /*12e0*/  SHF.R.U32.HI R3, RZ, R6, R3 ;  /* 0x00000006ff037219 */ /* 0x010fc80000011603 */
[----:B------:R-:W-:Y:S02]  /*12f0*/  SEL R3, R14, R3, !P0 ;  /* 0x000000030e037207 */ /* 0x000fe40004000000 */
[----:B---3--:R-:W-:-:S04]  /*1300*/  ISETP.NE.AND P1, PT, R7, 0x1, PT ;  /* 0x000000010700780c */ /* 0x008fc80003f25270 */
[----:B------:R-:W-:-:S05]  /*1310*/  SEL R4, R15, R4, !P1 ;  /* 0x000000040f047207 */ /* 0x000fca0004800000 */
[----:B------:R-:W-:Y:S02]  /*1320*/  IMAD.IADD R5, R3, 0x1, -R4 ;  /* 0x0000000103057824 */ /* 0x000fe400078e0a04 */
[----:B------:R-:W-:Y:S02]  /*1330*/  IMAD.IADD R3, R4, 0x1, -R3 ;  /* 0x0000000104037824 */ /* 0x000fe400078e0a03 */
[----:B------:R-:W-:Y:S02]  /*1340*/  IMAD R15, R5, R7, R15 ;  /* 0x00000007050f7224 */ /* 0x000fe400078e020f */
[----:B------:R-:W-:-:S07]  /*1350*/  IMAD R14, R3, R2, R14 ;  /* 0x00000002030e7224 */ /* 0x000fce00078e020e */
.L_x_16:
[----:B------:R-:W-:Y:S01]  /*1360*/  BAR.SYNC.DEFER_BLOCKING 0x0 ;  /* 0x0000000000007b1d */ /* 0x000fe20000010000 */
[----:B------:R-:W-:Y:S01]  /*1370*/  UISETP.NE.AND UP1, UPT, UR8, 0x2, UPT ;  /* 0x000000020800788c */ /* 0x000fe2000bf25270 */
[----:B------:R-:W-:Y:S02]  /*1380*/  ISETP.NE.OR P5, PT, R0, 0x2, !P5 ;  /* 0x000000020000780c */ /* 0x000fe40006fa5670 */
[----:B------:R-:W-:-:S06]  /*1390*/  LOP3.LUT R2, R101, 0x1f, RZ, 0xc0, !PT ;  /* 0x0000001f65027812 */ /* 0x000fcc00078ec0ff */
[----:B------:R-:W-:Y:S05]  /*13a0*/  BRA.U UP1, `(.L_x_17) ;  /* 0x00000011015c7547 */ /* 0x000fea000b800000 */
[----:B------:R-:W1:Y:S01]  /*13b0*/  LDCU UR13, c[0x0][0x38c] ;  /* 0x00007180ff0d77ac */ /* 0x000e620008000800 */
[----:B------:R-:W2:Y:S01]  /*13c0*/  LDC R8, c[0x0][0x370] ;  /* 0x0000dc00ff087b82 */ /* 0x000ea20000000800 */
[----:B------:R-:W-:Y:S01]  /*13d0*/  PLOP3.LUT P1, PT, PT, PT, UP2, 0x80, 0x8 ;  /* 0x000000000008781c */ /* 0x000fe20003f2f028 */
[----:B------:R-:W-:Y:S01]  /*13e0*/  IMAD.MOV.U32 R17, RZ, RZ, 0x1 ;  /* 0x00000001ff117424 */ /* 0x000fe200078e00ff */
[----:B------:R-:W-:Y:S01]  /*13f0*/  ISETP.EQ.OR P4, PT, R2, RZ, P5 ;  /* 0x000000ff0200720c */ /* 0x000fe20002f82670 */
[----:B------:R-:W-:Y:S01]  /*1400*/  IMAD.MOV.U32 R16, RZ, RZ, RZ ;  /* 0x000000ffff107224 */ /* 0x000fe200078e00ff */
[----:B------:R-:W-:Y:S02]  /*1410*/  PLOP3.LUT P1, PT, P1, PT, PT, 0x8, 0x80 ;  /* 0x000000000080781c */ /* 0x000fe40000f2e170 */
[----:B------:R-:W-:Y:S01]  /*1420*/  CS2R R12, SRZ ;  /* 0x00000000000c7805 */ /* 0x000fe2000001ff00 */
[----:B------:R-:W-:Y:S01]  /*1430*/  IMAD.MOV.U32 R11, RZ, RZ, 0x1 ;  /* 0x00000001ff0b7424 */ /* 0x000fe200078e00ff */
[----:B------:R-:W4:Y:S01]  /*1440*/  LDC R0, c[0x0][0x374] ;  /* 0x0000dd00ff007b82 */ /* 0x000f220000000800 */
[----:B------:R-:W2:Y:S01]  /*1450*/  LDCU.64 UR22, c[0x0][0x348] ;  /* 0x00006900ff1677ac */ /* 0x000ea20008000a00 */
[----:B------:R-:W-:Y:S01]  /*1460*/  UMOV UR6, URZ ;  /* 0x000000ff00067c82 */ /* 0x000fe20008000000 */
[----:B-1----:R-:W-:-:S04]  /*1470*/  UIADD3 UR5, UPT, UPT, UR13, 0x3f, URZ ;  /* 0x0000003f0d057890 */ /* 0x002fc8000fffe0ff */
[----:B------:R-:W-:-:S04]  /*1480*/  USHF.R.S32.HI UR4, URZ, 0x1f, UR5 ;  /* 0x0000001fff047899 */ /* 0x000fc80008011405 */
[----:B------:R-:W-:-:S04]  /*1490*/  ULEA.HI UR4, UR4, UR5, URZ, 0x6 ;  /* 0x0000000504047291 */ /* 0x000fc8000f8f30ff */
[----:B------:R-:W-:Y:S02]  /*14a0*/  USHF.R.S32.HI UR15, URZ, 0x6, UR4 ;  /* 0x00000006ff0f7899 */ /* 0x000fe40008011404 */
[----:B------:R-:W-:Y:S02]  /*14b0*/  UIADD3 UR4, UPT, UPT, UR13, -0x1, URZ ;  /* 0xffffffff0d047890 */ /* 0x000fe4000fffe0ff */
[----:B------:R-:W-:Y:S02]  /*14c0*/  UISETP.LT.U32.AND UP0, UPT, UR15, 0x4, UPT ;  /* 0x000000040f00788c */ /* 0x000fe4000bf01070 */
[----:B------:R-:W-:Y:S02]  /*14d0*/  UISETP.GE.U32.AND UP1, UPT, UR4, -0x7f, UPT ;  /* 0xffffff810400788c */ /* 0x000fe4000bf26070 */
[----:B------:R-:W-:Y:S02]  /*14e0*/  USEL UR14, UR15, 0x4, UP0 ;  /* 0x000000040f0e7887 */ /* 0x000fe40008000000 */
[----:B------:R-:W-:-:S02]  /*14f0*/  UIADD3 UR13, UPT, UPT, UR13, 0x7e, URZ ;  /* 0x0000007e0d0d7890 */ /* 0x000fc4000fffe0ff */
[----:B------:R-:W-:Y:S02]  /*1500*/  UIADD3 UR5, UPT, UPT, UR14, -0x1, URZ ;  /* 0xffffffff0e057890 */ /* 0x000fe4000fffe0ff */
[----:B------:R-:W-:-:S03]  /*1510*/  UIADD3 UR7, UPT, UPT, UR15, -UR14, URZ ;  /* 0x8000000e0f077290 */ /* 0x000fc6000fffe0ff */
[----:B------:R-:W-:-:S04]  /*1520*/  @UP1 UIADD3 UR5, UPT, UPT, UR14, URZ, URZ ;  /* 0x000000ff0e051290 */ /* 0x000fc8000fffe0ff */
[----:B--2---:R-:W-:-:S12]  /*1530*/  UIADD3 UR5, UPT, UPT, UR5, 0x1, URZ ;  /* 0x0000000105057890 */ /* 0x004fd8000fffe0ff */
.L_x_35:
[----:B------:R-:W-:Y:S01]  /*1540*/  UISETP.NE.AND UP0, UPT, UR37, URZ, UPT ;  /* 0x000000ff2500728c */ /* 0x000fe2000bf05270 */
[----:B------:R-:W1:Y:S08]  /*1550*/  S2UR UR37, SR_CgaCtaId ;  /* 0x00000000002579c3 */ /* 0x000e700000008800 */
[----:B------:R-:W-:Y:S05]  /*1560*/  BRA.U UP0, `(.L_x_18) ;  /* 0x0000000100347547 */ /* 0x000fea000b800000 */
[----:B------:R-:W2:Y:S01]  /*1570*/  S2R R2, SR_CgaCtaId ;  /* 0x0000000000027919 */ /* 0x000ea20000008800 */
[----:B------:R-:W-:-:S04]  /*1580*/  MOV R3, 0x400 ;  /* 0x0000040000037802 */ /* 0x000fc80000000f00 */
[----:B--2---:R-:W-:Y:S02]  /*1590*/  LEA R2, R2, R3, 0x18 ;  /* 0x0000000302027211 */ /* 0x004fe400078ec0ff */
[----:B------:R-:W-:-:S03]  /*15a0*/  SHF.L.U32 R3, R11, 0x1f, RZ ;  /* 0x0000001f0b037819 */ /* 0x000fc600000006ff */
[----:B------:R-:W-:-:S04]  /*15b0*/  IMAD R2, R12, 0x8, R2 ;  /* 0x000000080c027824 */ /* 0x000fc800078e0202 */
[----:B------:R-:W2:Y:S02]  /*15c0*/  SYNCS.PHASECHK.TRANS64.TRYWAIT P0, [R2+URZ+0x100], R3 ;  /* 0x00010003020075a7 */ /* 0x000ea400080011ff */
[----:B--2---:R-:W-:Y:S05]  /*15d0*/  @!P0 BRA `(.L_x_19) ;  /* 0x0000007800208947 */ /* 0x004fea0003800000 */
.L_x_131:
[----:B------:R-:W-:Y:S01]  /*15e0*/  VIADD R12, R12, 0x1 ;  /* 0x000000010c0c7836 */ /* 0x000fe20000000000 */
[----:B------:R2:W-:Y:S04]  /*15f0*/  SYNCS.ARRIVE.TRANS64.A1T0 RZ, [R2+URZ+0xf0], RZ ;  /* 0x0000f0ff02ff79a7 */ /* 0x0005e800081000ff */
[----:B------:R-:W-:-:S04]  /*1600*/  ISETP.NE.AND P0, PT, R12, 0x2, PT ;  /* 0x000000020c00780c */ /* 0x000fc80003f05270 */
[----:B------:R-:W-:Y:S02]  /*1610*/  SEL R12, R12, RZ, P0 ;  /* 0x000000ff0c0c7207 */ /* 0x000fe40000000000 */
[----:B--2---:R-:W-:-:S04]  /*1620*/  SEL R2, RZ, 0x1, P0 ;  /* 0x00000001ff027807 */ /* 0x004fc80000000000 */
[----:B------:R-:W-:-:S07]  /*1630*/  LOP3.LUT R11, R11, R2, RZ, 0x3c, !PT ;  /* 0x000000020b0b7212 */ /* 0x000fce00078e3cff */
.L_x_18:
[----:B------:R-:W-:Y:S01]  /*1640*/  UMOV UR4, 0x400 ;  /* 0x0000040000047882 */ /* 0x000fe20000000000 */
[----:B------:R-:W-:Y:S01]  /*1650*/  SHF.L.U32 R2, R17, 0x1f, RZ ;  /* 0x0000001f11027819 */ /* 0x000fe200000006ff */
[----:B-1----:R-:W-:Y:S01]  /*1660*/  ULEA UR4, UR37, UR4, 0x18 ;  /* 0x0000000425047291 */ /* 0x002fe2000f8ec0ff */
[----:B------:R-:W-:Y:S01]  /*1670*/  R2UR UR35, R15 ;  /* 0x000000000f2372ca */ /* 0x000fe200000e0000 */
[----:B------:R-:W-:Y:S01]  /*1680*/  UISETP.GE.U32.AND UP0, UPT, UR13, 0x7f, UPT ;  /* 0x0000007f0d00788c */ /* 0x000fe2000bf06070 */
[----:B------:R-:W-:Y:S01]  /*1690*/  R2UR UR11, R14 ;  /* 0x000000000e0b72ca */ /* 0x000fe200000e0000 */
[----:B------:R-:W-:Y:S01]  /*16a0*/  ULEA UR8, UR6, UR4, 0x3 ;  /* 0x0000000406087291 */ /* 0x000fe2000f8e18ff */
[----:B------:R-:W-:-:S08]  /*16b0*/  UMOV UR24, URZ ;  /* 0x000000ff00187c82 */ /* 0x000fd00008000000 */
[----:B------:R1:W2:Y:S01]  /*16c0*/  SYNCS.PHASECHK.TRANS64.TRYWAIT P0, [UR8+0x20], R2 ;  /* 0x00002002ff0075a7 */ /* 0x0002a20008001108 */
[----:B------:R-:W-:Y:S02]  /*16d0*/  USHF.L.U32 UR35, UR35, 0x6, URZ ;  /* 0x0000000623237899 */ /* 0x000fe400080006ff */
[----:B------:R-:W-:Y:S01]  /*16e0*/  USHF.L.U32 UR11, UR11, 0x8, URZ ;  /* 0x000000080b0b7899 */ /* 0x000fe200080006ff */
[----:B------:R-:W-:Y:S11]  /*16f0*/  BRA.U !UP0, `(.L_x_20) ;  /* 0x0000000108a87547 */ /* 0x000ff6000b800000 */
[----:B------:R-:W-:Y:S01]  /*1700*/  UMOV UR16, URZ ;  /* 0x000000ff00107c82 */ /* 0x000fe20008000000 */
[----:B------:R-:W-:-:S05]  /*1710*/  UMOV UR17, UR6 ;  /* 0x0000000600117c82 */ /* 0x000fca0008000000 */
.L_x_25:
[----:B-1----:R-:W-:Y:S01]  /*1720*/  ULEA UR33, UR17, UR4, 0x3 ;  /* 0x0000000411217291 */ /* 0x002fe2000f8e18ff */
[----:B--2---:R-:W-:Y:S01]  /*1730*/  @!P5 MOV R3, 0xa000 ;  /* 0x0000a0000003d802 */ /* 0x004fe20000000f00 */
[----:B--2---:R-:W-:Y:S10]  /*1740*/  @P0 BRA `(.L_x_21) ;  /* 0x00000000000c0947 */ /* 0x004ff40003800000 */
[----:B------:R-:W-:-:S04]  /*1750*/  SHF.L.U32 R4, R17, 0x1f, RZ ;  /* 0x0000001f11047819 */ /* 0x000fc800000006ff */
[----:B------:R-:W2:Y:S02]  /*1760*/  SYNCS.PHASECHK.TRANS64.TRYWAIT P0, [UR33+0x20], R4 ;  /* 0x00002004ff0075a7 */ /* 0x000ea40008001121 */
[----:B--2---:R-:W-:Y:S05]  /*1770*/  @!P0 BRA `(.L_x_22) ;  /* 0x0000007400cc8947 */ /* 0x004fea0003800000 */
.L_x_21:
[----:B------:R2:W-:Y:S01]  /*1780*/  @!P5 SYNCS.ARRIVE.TRANS64 RZ, [UR33], R3 ;  /* 0x00000003ffffd9a7 */ /* 0x0005e20008000021 */
[----:B------:R-:W-:Y:S04]  /*1790*/  BSSY.RECONVERGENT B0, `(.L_x_23) ;  /* 0x0000003000007945 */ /* 0x000fe80003800200 */
[----:B------:R-:W-:Y:S05]  /*17a0*/  @P4 BRA `(.L_x_24) ;  /* 0x0000000000044947 */ /* 0x000fea0003800000 */
[----:B------:R-:W-:Y:S05]  /*17b0*/  BPT.TRAP 0x1 ;  /* 0x000000040000795c */ /* 0x000fea0000300000 */
.L_x_24:
[----:B------:R-:W-:Y:S05]  /*17c0*/  BSYNC.RECONVERGENT B0 ;  /* 0x0000000000007941 */ /* 0x000fea0003800200 */
.L_x_23:
[----:B------:R-:W-:Y:S02]  /*17d0*/  UIADD3 UR6, UPT, UPT, UR17, 0x1, URZ ;  /* 0x0000000111067890 */ /* 0x000fe4000fffe0ff */
[----:B------:R-:W-:Y:S02]  /*17e0*/  ULEA UR32, UR17, UR4, 0xd ;  /* 0x0000000411207291 */ /* 0x000fe4000f8e68ff */
[----:B------:R-:W-:Y:S02]  /*17f0*/  UISETP.NE.AND UP0, UPT, UR6, 0x4, UPT ;  /* 0x000000040600788c */ /* 0x000fe4000bf05270 */
[----:B------:R-:W-:Y:S02]  /*1800*/  UIADD3 UR26, UP1, UPT, UR22, 0x80, URZ ;  /* 0x00000080161a7890 */ /* 0x000fe4000ff3e0ff */
[----:B------:R-:W-:Y:S02]  /*1810*/  USEL UR9, URZ, 0x1, UP0 ;  /* 0x00000001ff097887 */ /* 0x000fe40008000000 */
[----:B------:R-:W-:-:S02]  /*1820*/  USEL UR6, UR6, URZ, UP0 ;  /* 0x000000ff06067287 */ /* 0x000fc40008000000 */
[----:B------:R-:W-:Y:S02]  /*1830*/  UIADD3 UR20, UP0, UPT, UR22, 0x180, URZ ;  /* 0x0000018016147890 */ /* 0x000fe4000ff1e0ff */
[----:B------:R-:W-:Y:S01]  /*1840*/  ULEA UR8, UR6, UR4, 0x3 ;  /* 0x0000000406087291 */ /* 0x000fe2000f8e18ff */
[----:B------:R-:W-:Y:S01]  /*1850*/  LOP3.LUT R17, R17, UR9, RZ, 0x3c, !PT ;  /* 0x0000000911117c12 */ /* 0x000fe2000f8e3cff */
[----:B------:R-:W-:Y:S02]  /*1860*/  USHF.L.U32 UR34, UR16, 0x6, URZ ;  /* 0x0000000610227899 */ /* 0x000fe400080006ff */
[----:B------:R-:W-:Y:S01]  /*1870*/  UIADD3.X UR27, UPT, UPT, URZ, UR23, URZ, UP1, !UPT ;  /* 0x00000017ff1b7290 */ /* 0x000fe20008ffe4ff */
[----:B-1----:R-:W-:Y:S01]  /*1880*/  SHF.L.U32 R2, R17, 0x1f, RZ ;  /* 0x0000001f11027819 */ /* 0x002fe200000006ff */
[----:B------:R-:W-:Y:S02]  /*1890*/  UIADD3 UR32, UPT, UPT, UR32, 0x8800, URZ ;  /* 0x0000880020207890 */ /* 0x000fe4000fffe0ff */
[----:B------:R-:W-:Y:S01]  /*18a0*/  UIADD3.X UR21, UPT, UPT, URZ, UR23, URZ, UP0, !UPT ;  /* 0x00000017ff157290 */ /* 0x000fe200087fe4ff */
[----:B------:R1:W1:Y:S01]  /*18b0*/  SYNCS.PHASECHK.TRANS64.TRYWAIT P0, [UR8+0x20], R2 ;  /* 0x00002002ff0075a7 */ /* 0x0002620008001108 */
[----:B------:R-:W-:Y:S01]  /*18c0*/  ULEA UR8, UR17, UR4, 0xf ;  /* 0x0000000411087291 */ /* 0x000fe2000f8e78ff */
[----:B------:R-:W-:Y:S01]  /*18d0*/  UMOV UR18, 0x0 ;  /* 0x0000000000127882 */ /* 0x000fe20000000000 */
[----:B------:R-:W-:-:S02]  /*18e0*/  UMOV UR19, 0x10000000 ;  /* 0x1000000000137882 */ /* 0x000fc40000000000 */
[----:B------:R-:W-:Y:S01]  /*18f0*/  UIADD3 UR8, UPT, UPT, UR8, 0x10800, URZ ;  /* 0x0001080008087890 */ /* 0x000fe2000fffe0ff */
[----:B------:R1:W-:Y:S01]  /*1900*/  UTMALDG.3D [UR32], [UR26], desc[UR18] ;  /* 0x000012201a0075b4 */ /* 0x0003e20008011000 */
[----:B------:R-:W-:Y:S01]  /*1910*/  UMOV UR12, UR36 ;  /* 0x00000024000c7c82 */ /* 0x000fe20008000000 */
[----:B------:R-:W-:Y:S01]  /*1920*/  UMOV UR9, UR33 ;  /* 0x0000002100097c82 */ /* 0x000fe20008000000 */
[----:B------:R-:W-:Y:S01]  /*1930*/  UMOV UR10, UR34 ;  /* 0x00000022000a7c82 */ /* 0x000fe20008000000 */
[----:B------:R-:W-:Y:S01]  /*1940*/  UIADD3 UR16, UPT, UPT, UR16, 0x1, URZ ;  /* 0x0000000110107890 */ /* 0x000fe2000fffe0ff */
[----:B------:R-:W-:Y:S01]  /*1950*/  UMOV UR24, UR5 ;  /* 0x0000000500187c82 */ /* 0x000fe20008000000 */
[----:B------:R-:W-:Y:S02]  /*1960*/  UMOV UR17, UR6 ;  /* 0x0000000600117c82 */ /* 0x000fe40008000000 */
[----:B------:R1:W-:Y:S01]  /*1970*/  UTMALDG.3D [UR8], [UR20], desc[UR18] ;  /* 0x00001208140075b4 */ /* 0x0003e20008011000 */
[----:B------:R-:W-:-:S09]  /*1980*/  UISETP.NE.AND UP0, UPT, UR16, UR5, UPT ;  /* 0x000000051000728c */ /* 0x000fd2000bf05270 */
[----:B------:R-:W-:Y:S05]  /*1990*/  BRA.U UP0, `(.L_x_25) ;  /* 0xfffffffd00607547 */ /* 0x000fea000b83ffff */
.L_x_20:
[----:B-1----:R-:W-:Y:S01]  /*19a0*/  ULEA UR8, UR6, UR4, 0x3 ;  /* 0x0000000406087291 */ /* 0x002fe2000f8e18ff */
[----:B------:R-:W-:Y:S01]  /*19b0*/  SHF.L.U32 R2, R17, 0x1f, RZ ;  /* 0x0000001f11027819 */ /* 0x000fe200000006ff */
[----:B------:R-:W-:Y:S01]  /*19c0*/  @!P1 SYNCS.ARRIVE.TRANS64.A1T0 RZ, [UR4+0x88], RZ ;  /* 0x000088ffffff99a7 */ /* 0x000fe20008100004 */
[----:B------:R-:W-:-:S06]  /*19d0*/  UISETP.GT.AND UP0, UPT, UR15, UR14, UPT ;  /* 0x0000000e0f00728c */ /* 0x000fcc000bf04270 */
[----:B--2---:R1:W2:Y:S03]  /*19e0*/  SYNCS.PHASECHK.TRANS64.TRYWAIT P0, [UR8+0x20], R2 ;  /* 0x00002002ff0075a7 */ /* 0x0042a60008001108 */
[----:B------:R-:W-:Y:S05]  /*19f0*/  BRA.U !UP0, `(.L_x_26) ;  /* 0x0000000108ac7547 */ /* 0x000fea000b800000 */
[----:B------:R-:W-:Y:S01]  /*1a00*/  UIADD3 UR21, UPT, UPT, UR7, UR24, URZ ;  /* 0x0000001807157290 */ /* 0x000fe2000fffe0ff */
[----:B------:R-:W-:-:S11]  /*1a10*/  UMOV UR25, UR6 ;  /* 0x0000000600197c82 */ /* 0x000fd60008000000 */
.L_x_31:
[----:B-1----:R-:W-:Y:S01]  /*1a20*/  ULEA UR17, UR25, UR4, 0x3 ;  /* 0x0000000419117291 */ /* 0x002fe2000f8e18ff */
[----:B--2---:R-:W-:Y:S01]  /*1a30*/  @!P5 MOV R3, 0xa000 ;  /* 0x0000a0000003d802 */ /* 0x004fe20000000f00 */
[----:B--2---:R-:W-:Y:S10]  /*1a40*/  @P0 BRA `(.L_x_27) ;  /* 0x00000000000c0947 */ /* 0x004ff40003800000 */
[----:B------:R-:W-:-:S04]  /*1a50*/  SHF.L.U32 R4, R17, 0x1f, RZ ;  /* 0x0000001f11047819 */ /* 0x000fc800000006ff */
[----:B------:R-:W2:Y:S02]  /*1a60*/  SYNCS.PHASECHK.TRANS64.TRYWAIT P0, [UR17+0x20], R4 ;  /* 0x00002004ff0075a7 */ /* 0x000ea40008001111 */
[----:B--2---:R-:W-:Y:S05]  /*1a70*/  @!P0 BRA `(.L_x_28) ;  /* 0x0000007400248947 */ /* 0x004fea0003800000 */
.L_x_27:
[----:B------:R2:W-:Y:S01]  /*1a80*/  @!P5 SYNCS.ARRIVE.TRANS64 RZ, [UR17], R3 ;  /* 0x00000003ffffd9a7 */ /* 0x0005e20008000011 */
[----:B------:R-:W-:Y:S04]  /*1a90*/  BSSY.RECONVERGENT B0, `(.L_x_29) ;  /* 0x0000003000007945 */ /* 0x000fe80003800200 */
[----:B------:R-:W-:Y:S05]  /*1aa0*/  @P4 BRA `(.L_x_30) ;  /* 0x0000000000044947 */ /* 0x000fea0003800000 */
[----:B------:R-:W-:Y:S05]  /*1ab0*/  BPT.TRAP 0x1 ;  /* 0x000000040000795c */ /* 0x000fea0000300000 */
.L_x_30:
[----:B------:R-:W-:Y:S05]  /*1ac0*/  BSYNC.RECONVERGENT B0 ;  /* 0x0000000000007941 */ /* 0x000fea0003800200 */
.L_x_29:
        /* <DEDUP_REMOVED lines=10> */
[----:B------:R-:W-:Y:S01]  /*1b70*/  UIADD3 UR16, UPT, UPT, UR16, 0x8800, URZ ;  /* 0x0000880010107890 */ /* 0x000fe2000fffe0ff */
[----:B-1----:R-:W-:Y:S01]  /*1b80*/  SHF.L.U32 R2, R17, 0x1f, RZ ;  /* 0x0000001f11027819 */ /* 0x002fe200000006ff */
[----:B------:R-:W-:Y:S02]  /*1b90*/  UIADD3.X UR31, UPT, UPT, URZ, UR23, URZ, UP1, !UPT ;  /* 0x00000017ff1f7290 */ /* 0x000fe40008ffe4ff */
[----:B------:R-:W-:Y:S01]  /*1ba0*/  UIADD3.X UR29, UPT, UPT, URZ, UR23, URZ, UP0, !UPT ;  /* 0x00000017ff1d7290 */ /* 0x000fe200087fe4ff */
[----:B------:R1:W1:Y:S01]  /*1bb0*/  SYNCS.PHASECHK.TRANS64.TRYWAIT P0, [UR8+0x20], R2 ;  /* 0x00002002ff0075a7 */ /* 0x0002620008001108 */
[----:B------:R-:W-:Y:S01]  /*1bc0*/  ULEA UR8, UR25, UR4, 0xf ;  /* 0x0000000419087291 */ /* 0x000fe2000f8e78ff */
[----:B------:R-:W-:Y:S01]  /*1bd0*/  UMOV UR26, 0x0 ;  /* 0x00000000001a7882 */ /* 0x000fe20000000000 */
[----:B------:R-:W-:-:S02]  /*1be0*/  UMOV UR27, 0x10000000 ;  /* 0x10000000001b7882 */ /* 0x000fc40000000000 */
[----:B------:R-:W-:Y:S01]  /*1bf0*/  UIADD3 UR8, UPT, UPT, UR8, 0x10800, URZ ;  /* 0x0001080008087890 */ /* 0x000fe2000fffe0ff */
[----:B------:R-:W-:Y:S01]  /*1c00*/  UMOV UR19, UR35 ;  /* 0x0000002300137c82 */ /* 0x000fe20008000000 */
[----:B------:R-:W-:Y:S01]  /*1c10*/  UMOV UR20, UR36 ;  /* 0x0000002400147c82 */ /* 0x000fe20008000000 */
[----:B------:R-:W-:Y:S01]  /*1c20*/  UMOV UR12, UR36 ;  /* 0x00000024000c7c82 */ /* 0x000fe20008000000 */
[----:B------:R-:W-:Y:S01]  /*1c30*/  UMOV UR9, UR17 ;  /* 0x0000001100097c82 */ /* 0x000fe20008000000 */
[----:B------:R-:W-:Y:S01]  /*1c40*/  UMOV UR10, UR18 ;  /* 0x00000012000a7c82 */ /* 0x000fe20008000000 */
[----:B------:R1:W-:Y:S01]  /*1c50*/  UTMALDG.3D [UR16], [UR30], desc[UR26] ;  /* 0x00001a101e0075b4 */ /* 0x0003e20008011000 */
[----:B------:R-:W-:Y:S01]  /*1c60*/  UIADD3 UR24, UPT, UPT, UR24, 0x1, URZ ;  /* 0x0000000118187890 */ /* 0x000fe2000fffe0ff */
[----:B------:R-:W-:-:S03]  /*1c70*/  UMOV UR25, UR6 ;  /* 0x0000000600197c82 */ /* 0x000fc60008000000 */
[----:B------:R-:W-:Y:S01]  /*1c80*/  UISETP.NE.AND UP0, UPT, UR24, UR21, UPT ;  /* 0x000000151800728c */ /* 0x000fe2000bf05270 */
[----:B------:R1:W-:Y:S08]  /*1c90*/  UTMALDG.3D [UR8], [UR28], desc[UR26] ;  /* 0x00001a081c0075b4 */ /* 0x0003f00008011000 */
[----:B------:R-:W-:Y:S05]  /*1ca0*/  BRA.U UP0, `(.L_x_31) ;  /* 0xfffffffd005c7547 */ /* 0x000fea000b83ffff */
.L_x_26:
[C---:B-1----:R-:W-:Y:S01]  /*1cb0*/  LEA R2, R16.reuse, UR4, 0x3 ;  /* 0x0000000410027c11 */ /* 0x042fe2000f8e18ff */
[----:B------:R-:W-:Y:S01]  /*1cc0*/  NOP ;  /* 0x0000000000007918 */ /* 0x000fe20000000000 */
[----:B--2---:R-:W-:Y:S02]  /*1cd0*/  SHF.L.U32 R3, R13, 0x1f, RZ ;  /* 0x0000001f0d037819 */ /* 0x004fe400000006ff */
[----:B------:R-:W-:Y:S02]  /*1ce0*/  LEA R4, R16, UR4, 0x4 ;  /* 0x0000000410047c11 */ /* 0x000fe4000f8e20ff */
[----:B------:R-:W1:Y:S02]  /*1cf0*/  SYNCS.PHASECHK.TRANS64.TRYWAIT P0, [R2+URZ+0x90], R3 ;  /* 0x00009003020075a7 */ /* 0x000e6400080011ff */
[----:B-1----:R-:W-:Y:S05]  /*1d00*/  @!P0 BRA `(.L_x_32) ;  /* 0x0000007000988947 */ /* 0x002fea0003800000 */
.L_x_134:
[----:B------:R-:W2:Y:S01]  /*1d10*/  LDS.128 R4, [R4+0x120] ;  /* 0x0001200004047984 */ /* 0x000ea20000000c00 */
[----:B---3--:R-:W-:Y:S01]  /*1d20*/  ISETP.GE.AND P0, PT, R40, 0x1, PT ;  /* 0x000000012800780c */ /* 0x008fe20003f06270 */
[----:B-1----:R-:W-:Y:S01]  /*1d30*/  VIADD R2, R2, 0xa0 ;  /* 0x000000a002027836 */ /* 0x002fe20000000000 */
[----:B------:R-:W-:Y:S01]  /*1d40*/  @!PT LDS RZ, [RZ] ;  /* 0x00000000fffff984 */ /* 0x000fe20000000800 */
[----:B------:R-:W-:Y:S01]  /*1d50*/  @!PT LDS RZ, [RZ] ;  /* 0x00000000fffff984 */ /* 0x000fe20000000800 */
[----:B------:R-:W-:Y:S01]  /*1d60*/  @!PT LDS RZ, [RZ] ;  /* 0x00000000fffff984 */ /* 0x000fe20000000800 */
[----:B------:R-:W-:Y:S01]  /*1d70*/  @!PT LDS RZ, [RZ] ;  /* 0x00000000fffff984 */ /* 0x000fe20000000800 */
[----:B------:R1:W-:Y:S06]  /*1d80*/  MEMBAR.ALL.CTA ;  /* 0x0000000000007992 */ /* 0x0003ec0000008000 */
[----:B-1----:R-:W1:Y:S01]  /*1d90*/  FENCE.VIEW.ASYNC.S ;  /* 0x00000000000073c6 */ /* 0x002e620000000000 */
[----:B------:R-:W-:-:S04]  /*1da0*/  PRMT R2, RZ, 0x654, R2 ;  /* 0x00000654ff027816 */ /* 0x000fc80000000002 */
[----:B-1----:R1:W-:Y:S01]  /*1db0*/  SYNCS.ARRIVE.TRANS64.RED.A1T0 RZ, [R2+URZ], RZ ;  /* 0x000000ff02ff79a7 */ /* 0x0023e200081004ff */
[----:B--2---:R-:W-:-:S13]  /*1dc0*/  LOP3.LUT P2, RZ, R6, 0x1, RZ, 0xc0, !PT ;  /* 0x0000000106ff7812 */ /* 0x004fda000784c0ff */
[----:B------:R-:W-:Y:S01]  /*1dd0*/  @P2 SHF.R.U32.HI R3, RZ, 0x10, R5 ;  /* 0x00000010ff032819 */ /* 0x000fe20000011605 */
[----:B------:R-:W-:Y:S01]  /*1de0*/  VOTEU.ANY UP0, P2 ;  /* 0x0000000000ff7886 */ /* 0x000fe20001000100 */
[----:B------:R-:W-:Y:S02]  /*1df0*/  @P2 MOV R10, R4 ;  /* 0x00000004000a2202 */ /* 0x000fe40000000f00 */
[----:B------:R-:W-:Y:S02]  /*1e00*/  @P2 R2UR.BROADCAST UR8, R3 ;  /* 0x00000000030822ca */ /* 0x000fe400008e0000 */
[----:B------:R-:W-:-:S11]  /*1e10*/  @P2 LOP3.LUT R9, R5, 0xffff, RZ, 0xc0, !PT ;  /* 0x0000ffff05092812 */ /* 0x000fd600078ec0ff */
[----:B------:R-:W-:Y:S01]  /*1e20*/  @UP0 UMOV UR36, UR8 ;  /* 0x0000000800240c82 */ /* 0x000fe20008000000 */
[----:B-1----:R-:W-:Y:S05]  /*1e30*/  @!P0 BRA `(.L_x_33) ;  /* 0x0000000000b88947 */ /* 0x002fea0003800000 */
[----:B------:R-:W4:Y:S01]  /*1e40*/  LDC.64 R4, c[0x0][0xb18] ;  /* 0x0002c600ff047b82 */ /* 0x000f220000000a00 */
[----:B------:R-:W-:-:S07]  /*1e50*/  ISETP.NE.AND P3, PT, R40, 0x1, PT ;  /* 0x000000012800780c */ /* 0x000fce0003f65270 */
[----:B------:R-:W1:Y:S08]  /*1e60*/  LDC.64 R6, c[0x0][0xb10] ;  /* 0x0002c400ff067b82 */ /* 0x000e700000000a00 */
[----:B------:R-:W2:Y:S08]  /*1e70*/  LDC R14, c[0x0][0xb20] ;  /* 0x0002c800ff0e7b82 */ /* 0x000eb00000000800 */
[----:B------:R-:W3:Y:S01]  /*1e80*/  LDC R15, c[0x0][0xb0c] ;  /* 0x0002c300ff0f7b82 */ /* 0x000ee20000000800 */
[----:B----4-:R-:W-:Y:S01]  /*1e90*/  IMAD.HI.U32 R19, R0, R5, RZ ;  /* 0x0000000500137227 */ /* 0x010fe200078e00ff */
[----:B------:R-:W-:-:S03]  /*1ea0*/  ISETP.NE.AND P0, PT, R4, 0x1, PT ;  /* 0x000000010400780c */ /* 0x000fc60003f05270 */
[----:B------:R-:W-:-:S03]  /*1eb0*/  IMAD.HI.U32 R5, R9, R5, RZ ;  /* 0x0000000509057227 */ /* 0x000fc600078e00ff */
[----:B------:R-:W4:Y:S01]  /*1ec0*/  LDC.64 R2, c[0x0][0xb28] ;  /* 0x0002ca00ff027b82 */ /* 0x000f220000000a00 */
[----:B-1----:R-:W-:-:S04]  /*1ed0*/  IMAD.HI.U32 R20, R8, R6, RZ ;  /* 0x0000000608147227 */ /* 0x002fc800078e00ff */
[----:B------:R-:W-:Y:S01]  /*1ee0*/  IMAD.HI.U32 R21, R10, R6, RZ ;  /* 0x000000060a157227 */ /* 0x000fe200078e00ff */
[----:B------:R-:W-:Y:S02]  /*1ef0*/  SHF.R.U32.HI R20, RZ, R7, R20 ;  /* 0x00000007ff147219 */ /* 0x000fe40000011614 */
[-C--:B--2---:R-:W-:Y:S02]  /*1f00*/  SHF.R.U32.HI R19, RZ, R14.reuse, R19 ;  /* 0x0000000eff137219 */ /* 0x084fe40000011613 */
[----:B------:R-:W-:Y:S02]  /*1f10*/  SHF.R.U32.HI R5, RZ, R14, R5 ;  /* 0x0000000eff057219 */ /* 0x000fe40000011605 */
[----:B------:R-:W-:Y:S02]  /*1f20*/  SEL R19, R0, R19, !P0 ;  /* 0x0000001300137207 */ /* 0x000fe40004000000 */
[----:B------:R-:W-:Y:S02]  /*1f30*/  SHF.R.U32.HI R21, RZ, R7, R21 ;  /* 0x00000007ff157219 */ /* 0x000fe40000011615 */
[----:B---3--:R-:W-:-:S02]  /*1f40*/  ISETP.NE.AND P1, PT, R15, 0x1, PT ;  /* 0x000000010f00780c */ /* 0x008fc40003f25270 */
[----:B------:R-:W-:Y:S02]  /*1f50*/  SEL R5, R9, R5, !P0 ;  /* 0x0000000509057207 */ /* 0x000fe40004000000 */
[----:B------:R-:W-:Y:S02]  /*1f60*/  SEL R20, R8, R20, !P1 ;  /* 0x0000001408147207 */ /* 0x000fe40004800000 */
[----:B------:R-:W-:Y:S01]  /*1f70*/  SEL R21, R10, R21, !P1 ;  /* 0x000000150a157207 */ /* 0x000fe20004800000 */
[----:B----4-:R-:W-:-:S04]  /*1f80*/  IMAD.HI.U32 R18, R19, R2, RZ ;  /* 0x0000000213127227 */ /* 0x010fc800078e00ff */
        /* <DEDUP_REMOVED lines=10> */
[----:B------:R-:W-:-:S04]  /*2030*/  @!P0 IMAD.HI.U32 R7, R21, R2, RZ ;  /* 0x0000000215078227 */ /* 0x000fc800078e00ff */
[----:B------:R-:W-:Y:S01]  /*2040*/  IMAD.MOV R2, RZ, RZ, -R6 ;  /* 0x000000ffff027224 */ /* 0x000fe200078e0a06 */
[----:B------:R-:W-:Y:S02]  /*2050*/  @!P0 SHF.R.U32.HI R3, RZ, R3, R7 ;  /* 0x00000003ff038219 */ /* 0x000fe40000011607 */
[----:B------:R-:W-:Y:S01]  /*2060*/  IADD3 R7, PT, PT, -R5, RZ, RZ ;  /* 0x000000ff05077210 */ /* 0x000fe20007ffe1ff */
[----:B------:R-:W-:Y:S01]  /*2070*/  IMAD R2, R40, R2, R5 ;  /* 0x0000000228027224 */ /* 0x000fe200078e0205 */
        /* <DEDUP_REMOVED lines=10> */
.L_x_33:
[----:B------:R-:W1:Y:S02]  /*2120*/  LDCU UR8, c[0x0][0xb30] ;  /* 0x00016600ff0877ac */ /* 0x000e640008000800 */
[----:B-1----:R-:W-:-:S09]  /*2130*/  UISETP.NE.AND UP0, UPT, UR8, 0x1, UPT ;  /* 0x000000010800788c */ /* 0x002fd2000bf05270 */
[----:B------:R-:W-:Y:S05]  /*2140*/  BRA.U UP0, `(.L_x_34) ;  /* 0x0000000100407547 */ /* 0x000fea000b800000 */
[----:B------:R-:W1:Y:S08]  /*2150*/  LDC.64 R4, c[0x0][0xb10] ;  /* 0x0002c400ff047b82 */ /* 0x000e700000000a00 */
[----:B------:R-:W2:Y:S08]  /*2160*/  LDC.64 R2, c[0x0][0xb18] ;  /* 0x0002c600ff027b82 */ /* 0x000eb00000000a00 */
[----:B------:R-:W3:Y:S08]  /*2170*/  LDC R6, c[0x0][0xb20] ;  /* 0x0002c800ff067b82 */ /* 0x000ef00000000800 */
[----:B------:R-:W4:Y:S01]  /*2180*/  LDC R7, c[0x0][0xb0c] ;  /* 0x0002c300ff077b82 */ /* 0x000f220000000800 */
[----:B-1----:R-:W-:-:S05]  /*2190*/  IMAD.HI.U32 R4, R10, R4, RZ ;  /* 0x000000040a047227 */ /* 0x002fca00078e00ff */
[----:B------:R-:W-:Y:S01]  /*21a0*/  SHF.R.U32.HI R4, RZ, R5, R4 ;  /* 0x00000005ff047219 */ /* 0x000fe20000011604 */
[----:B--2---:R-:W-:Y:S01]  /*21b0*/  IMAD.HI.U32 R3, R9, R3, RZ ;  /* 0x0000000309037227 */ /* 0x004fe200078e00ff */
[----:B------:R-:W-:-:S04]  /*21c0*/  ISETP.NE.AND P0, PT, R2, 0x1, PT ;  /* 0x000000010200780c */ /* 0x000fc80003f05270 */
[----:B---3--:R-:W-:-:S04]  /*21d0*/  SHF.R.U32.HI R3, RZ, R6, R3 ;  /* 0x00000006ff037219 */ /* 0x008fc80000011603 */
[----:B------:R-:W-:Y:S02]  /*21e0*/  SEL R3, R9, R3, !P0 ;  /* 0x0000000309037207 */ /* 0x000fe40004000000 */
[----:B----4-:R-:W-:-:S04]  /*21f0*/  ISETP.NE.AND P1, PT, R7, 0x1, PT ;  /* 0x000000010700780c */ /* 0x010fc80003f25270 */
[----:B------:R-:W-:-:S05]  /*2200*/  SEL R4, R10, R4, !P1 ;  /* 0x000000040a047207 */ /* 0x000fca0004800000 */
[----:B------:R-:W-:Y:S02]  /*2210*/  IMAD.IADD R5, R3, 0x1, -R4 ;  /* 0x0000000103057824 */ /* 0x000fe400078e0a04 */
[----:B------:R-:W-:Y:S02]  /*2220*/  IMAD.IADD R3, R4, 0x1, -R3 ;  /* 0x0000000104037824 */ /* 0x000fe400078e0a03 */
[----:B------:R-:W-:Y:S02]  /*2230*/  IMAD R10, R5, R7, R10 ;  /* 0x00000007050a7224 */ /* 0x000fe400078e020a */
[----:B------:R-:W-:-:S07]  /*2240*/  IMAD R9, R3, R2, R9 ;  /* 0x0000000203097224 */ /* 0x000fce00078e0209 */
.L_x_34:
[----:B------:R-:W-:Y:S01]  /*2250*/  VIADD R16, R16, 0x1 ;  /* 0x0000000110107836 */ /* 0x000fe20000000000 */
[----:B------:R-:W-:Y:S01]  /*2260*/  PLOP3.LUT P1, PT, PT, PT, PT, 0x80, 0x8 ;  /* 0x000000000008781c */ /* 0x000fe20003f2f070 */
[----:B------:R-:W-:Y:S02]  /*2270*/  IMAD.IADD R15, R10, 0x1, R87 ;  /* 0x000000010a0f7824 */ /* 0x000fe400078e0257 */
[----:B------:R-:W-:Y:S01]  /*2280*/  IMAD.IADD R14, R9, 0x1, R86 ;  /* 0x00000001090e7824 */ /* 0x000fe200078e0256 */
[----:B------:R-:W-:-:S04]  /*2290*/  ISETP.NE.AND P0, PT, R16, 0x2, PT ;  /* 0x000000021000780c */ /* 0x000fc80003f05270 */
[----:B------:R-:W-:Y:S02]  /*22a0*/  SEL R2, RZ, 0x1, P0 ;  /* 0x00000001ff027807 */ /* 0x000fe40000000000 */
[----:B------:R-:W-:Y:S02]  /*22b0*/  SEL R16, R16, RZ, P0 ;  /* 0x000000ff10107207 */ /* 0x000fe40000000000 */
[----:B------:R-:W-:Y:S01]  /*22c0*/  LOP3.LUT R13, R13, R2, RZ, 0x3c, !PT ;  /* 0x000000020d0d7212 */ /* 0x000fe200078e3cff */
[----:B------:R-:W-:Y:S06]  /*22d0*/  @P2 BRA `(.L_x_35) ;  /* 0xfffffff000982947 */ /* 0x000fec000383ffff */
[----:B------:R-:W-:Y:S01]  /*22e0*/  UIADD3 UR4, UPT, UPT, UR4, 0x20, URZ ;  /* 0x0000002004047890 */ /* 0x000fe2000fffe0ff */
[----:B------:R-:W-:-:S03]  /*22f0*/  SHF.L.U32 R2, R17, 0x1f, RZ ;  /* 0x0000001f11027819 */ /* 0x000fc600000006ff */
[----:B------:R-:W-:-:S09]  /*2300*/  ULEA UR5, UR6, UR4, 0x3 ;  /* 0x0000000406057291 */ /* 0x000fd2000f8e18ff */
[----:B------:R-:W1:Y:S02]  /*2310*/  SYNCS.PHASECHK.TRANS64.TRYWAIT P0, [UR5], R2 ;  /* 0x00000002ff0075a7 */ /* 0x000e640008001105 */
[----:B-1----:R-:W-:Y:S05]  /*2320*/  @!P0 BRA `(.L_x_36) ;  /* 0x0000006c00248947 */ /* 0x002fea0003800000 */
.L_x_136:
[----:B------:R-:W-:-:S04]  /*2330*/  UIADD3 UR6, UPT, UPT, UR6, 0x1, URZ ;  /* 0x0000000106067890 */ /* 0x000fc8000fffe0ff */
[----:B------:R-:W-:-:S04]  /*2340*/  UISETP.NE.AND UP0, UPT, UR6, 0x4, UPT ;  /* 0x000000040600788c */ /* 0x000fc8000bf05270 */
[----:B------:R-:W-:Y:S02]  /*2350*/  USEL UR7, URZ, 0x1, UP0 ;  /* 0x00000001ff077887 */ /* 0x000fe40008000000 */
[----:B------:R-:W-:-:S04]  /*2360*/  USEL UR6, UR6, URZ, UP0 ;  /* 0x000000ff06067287 */ /* 0x000fc80008000000 */
[----:B------:R-:W-:Y:S01]  /*2370*/  ULEA UR5, UR6, UR4, 0x3 ;  /* 0x0000000406057291 */ /* 0x000fe2000f8e18ff */
[----:B-1----:R-:W-:-:S04]  /*2380*/  LOP3.LUT R2, R17, UR7, RZ, 0x3c, !PT ;  /* 0x0000000711027c12 */ /* 0x002fc8000f8e3cff */
[----:B------:R-:W-:-:S04]  /*2390*/  SHF.L.U32 R3, R2, 0x1f, RZ ;  /* 0x0000001f02037819 */ /* 0x000fc800000006ff */
[----:B------:R-:W1:Y:S02]  /*23a0*/  SYNCS.PHASECHK.TRANS64.TRYWAIT P0, [UR5], R3 ;  /* 0x00000003ff0075a7 */ /* 0x000e640008001105 */
[----:B-1----:R-:W-:Y:S05]  /*23b0*/  @!P0 BRA `(.L_x_37) ;  /* 0x0000006c00188947 */ /* 0x002fea0003800000 */
.L_x_138:
[----:B------:R-:W-:-:S04]  /*23c0*/  UIADD3 UR6, UPT, UPT, UR6, 0x1, URZ ;  /* 0x0000000106067890 */ /* 0x000fc8000fffe0ff */
[----:B------:R-:W-:-:S04]  /*23d0*/  UISETP.NE.AND UP0, UPT, UR6, 0x4, UPT ;  /* 0x000000040600788c */ /* 0x000fc8000bf05270 */
[----:B------:R-:W-:Y:S02]  /*23e0*/  USEL UR7, URZ, 0x1, UP0 ;  /* 0x00000001ff077887 */ /* 0x000fe40008000000 */
[----:B------:R-:W-:-:S04]  /*23f0*/  USEL UR6, UR6, URZ, UP0 ;  /* 0x000000ff06067287 */ /* 0x000fc80008000000 */
[----:B------:R-:W-:Y:S01]  /*2400*/  ULEA UR5, UR6, UR4, 0x3 ;  /* 0x0000000406057291 */ /* 0x000fe2000f8e18ff */
[----:B------:R-:W-:-:S04]  /*2410*/  LOP3.LUT R2, R2, UR7, RZ, 0x3c, !PT ;  /* 0x0000000702027c12 */ /* 0x000fc8000f8e3cff */
[----:B-1----:R-:W-:-:S04]  /*2420*/  SHF.L.U32 R3, R2, 0x1f, RZ ;  /* 0x0000001f02037819 */ /* 0x002fc800000006ff */
[----:B------:R-:W1:Y:S02]  /*2430*/  SYNCS.PHASECHK.TRANS64.TRYWAIT P0, [UR5], R3 ;  /* 0x00000003ff0075a7 */ /* 0x000e640008001105 */
[----:B-1----:R-:W-:Y:S05]  /*2440*/  @!P0 BRA `(.L_x_38) ;  /* 0x0000006c000c8947 */ /* 0x002fea0003800000 */
.L_x_140:
[----:B------:R-:W-:-:S04]  /*2450*/  UIADD3 UR6, UPT, UPT, UR6, 0x1, URZ ;  /* 0x0000000106067890 */ /* 0x000fc8000fffe0ff */
[----:B------:R-:W-:-:S04]  /*2460*/  UISETP.NE.AND UP0, UPT, UR6, 0x4, UPT ;  /* 0x000000040600788c */ /* 0x000fc8000bf05270 */
[----:B------:R-:W-:Y:S02]  /*2470*/  USEL UR5, URZ, 0x1, UP0 ;  /* 0x00000001ff057887 */ /* 0x000fe40008000000 */
[----:B------:R-:W-:-:S04]  /*2480*/  USEL UR6, UR6, URZ, UP0 ;  /* 0x000000ff06067287 */ /* 0x000fc80008000000 */
[----:B------:R-:W-:Y:S01]  /*2490*/  ULEA UR6, UR6, UR4, 0x3 ;  /* 0x0000000406067291 */ /* 0x000fe2000f8e18ff */
[----:B------:R-:W-:-:S04]  /*24a0*/  LOP3.LUT R2, R2, UR5, RZ, 0x3c, !PT ;  /* 0x0000000502027c12 */ /* 0x000fc8000f8e3cff */
[----:B------:R-:W-:Y:S01]  /*24b0*/  SHF.L.U32 R2, R2, 0x1f, RZ ;  /* 0x0000001f02027819 */ /* 0x000fe200000006ff */
[----:B-1--4-:R-:W-:-:S07]  /*24c0*/  IMAD.U32 R0, RZ, RZ, UR6 ;  /* 0x00000006ff007e24 */ /* 0x012fce000f8e00ff */
.L_x_39:
[----:B-1----:R1:W2:Y:S02]  /*24d0*/  SYNCS.PHASECHK.TRANS64.TRYWAIT P0, [R0+URZ], R2 ;  /* 0x00000002000075a7 */ /* 0x0022a400080011ff */
[----:B--2---:R-:W-:Y:S05]  /*24e0*/  @!P0 NANOSLEEP.SYNCS 0x989680 ;  /* 0x009896800000895d */ /* 0x004fea0003900000 */
[----:B------:R-:W2:Y:S02]  /*24f0*/  @!P0 SYNCS.PHASECHK.TRANS64 P0, [R0+URZ], R2 ;  /* 0x00000002000085a7 */ /* 0x000ea400080010ff */
[----:B--2---:R-:W-:Y:S05]  /*2500*/  @P0 EXIT ;  /* 0x000000000000094d */ /* 0x004fea0003800000 */
[----:B------:R-:W-:Y:S05]  /*2510*/  BRA `(.L_x_39) ;  /* 0xfffffffc00ec7947 */ /* 0x000fea000383ffff */
.L_x_17:
[----:B------:R-:W-:-:S04]  /*2520*/  UISETP.NE.AND UP1, UPT, UR37, URZ, UPT ;  /* 0x000000ff2500728c */ /* 0x000fc8000bf25270 */
[----:B------:R-:W-:-:S09]  /*2530*/  UISETP.NE.OR UP1, UPT, UR8, 0x1, UP1 ;  /* 0x000000010800788c */ /* 0x000fd20008f25670 */
[----:B------:R-:W-:Y:S05]  /*2540*/  BRA.U UP1, `(.L_x_40) ;  /* 0x0000000501487547 */ /* 0x000fea000b800000 */
[----:B------:R-:W-:Y:S01]  /*2550*/  ISETP.NE.AND P2, PT, R2, RZ, PT ;  /* 0x000000ff0200720c */ /* 0x000fe20003f45270 */
[----:B------:R-:W-:Y:S01]  /*2560*/  IMAD.MOV.U32 R12, RZ, RZ, 0x1 ;  /* 0x00000001ff0c7424 */ /* 0x000fe200078e00ff */
[----:B------:R-:W-:Y:S02]  /*2570*/  CS2R R10, SRZ ;  /* 0x00000000000a7805 */ /* 0x000fe4000001ff00 */
[----:B------:R-:W-:Y:S01]  /*2580*/  CS2R R8, SRZ ;  /* 0x0000000000087805 */ /* 0x000fe2000001ff00 */
[----:B------:R-:W-:Y:S01]  /*2590*/  UMOV UR4, 0x400 ;  /* 0x0000040000047882 */ /* 0x000fe20000000000 */
[----:B------:R-:W-:Y:S01]  /*25a0*/  UMOV UR6, URZ ;  /* 0x000000ff00067c82 */ /* 0x000fe20008000000 */
[----:B------:R-:W-:-:S12]  /*25b0*/  ULEA UR37, UR37, UR4, 0x18 ;  /* 0x0000000425257291 */ /* 0x000fd8000f8ec0ff */
.L_x_44:
[----:B------:R-:W-:Y:S02]  /*25c0*/  LEA R0, R8, UR37, 0x3 ;  /* 0x0000002508007c11 */ /* 0x000fe4000f8e18ff */
[----:B------:R-:W-:-:S03]  /*25d0*/  SHF.L.U32 R4, R9, 0x1f, RZ ;  /* 0x0000001f09047819 */ /* 0x000fc600000006ff */
[----:B------:R-:W-:Y:S01]  /*25e0*/  VIADD R5, R0, 0x100 ;  /* 0x0000010000057836 */ /* 0x000fe20000000000 */
[----:B------:R-:W1:Y:S02]  /*25f0*/  SYNCS.PHASECHK.TRANS64.TRYWAIT P0, [R0+URZ+0xf0], R4 ;  /* 0x0000f004000075a7 */ /* 0x000e6400080011ff */
[----:B-1----:R-:W-:Y:S05]  /*2600*/  @!P0 BRA `(.L_x_41) ;  /* 0x0000006800b48947 */ /* 0x002fea0003800000 */
.L_x_141:
[----:B------:R-:W-:Y:S01]  /*2610*/  ULEA UR5, UR6, UR37, 0x3 ;  /* 0x0000002506057291 */ /* 0x000fe2000f8e18ff */
[----:B-1----:R-:W-:Y:S01]  /*2620*/  PRMT R0, RZ, 0x654, R5 ;  /* 0x00000654ff007816 */ /* 0x002fe20000000005 */
[----:B------:R-:W-:Y:S01]  /*2630*/  @!P2 IMAD.MOV.U32 R4, RZ, RZ, 0x10 ;  /* 0x00000010ff04a424 */ /* 0x000fe200078e00ff */
[----:B------:R-:W-:Y:S01]  /*2640*/  SHF.L.U32 R5, R12, 0x1f, RZ ;  /* 0x0000001f0c057819 */ /* 0x000fe200000006ff */
[----:B------:R-:W-:Y:S01]  /*2650*/  UIADD3 UR4, UPT, UPT, UR5, 0x90, URZ ;  /* 0x0000009005047890 */ /* 0x000fe2000fffe0ff */
[----:B------:R1:W-:Y:S05]  /*2660*/  SYNCS.ARRIVE.TRANS64.RED.A1T0 RZ, [R0+URZ], RZ ;  /* 0x000000ff00ff79a7 */ /* 0x0003ea00081004ff */
[----:B------:R-:W-:Y:S01]  /*2670*/  IMAD.U32 R6, RZ, RZ, UR4 ;  /* 0x00000004ff067e24 */ /* 0x000fe2000f8e00ff */
[----:B------:R-:W2:Y:S04]  /*2680*/  SYNCS.PHASECHK.TRANS64.TRYWAIT P0, [UR5+0xa0], R5 ;  /* 0x0000a005ff0075a7 */ /* 0x000ea80008001105 */
[----:B------:R-:W-:Y:S01]  /*2690*/  PRMT R6, R2, 0x654, R6 ;  /* 0x0000065402067816 */ /* 0x000fe20000000006 */
[----:B-12---:R-:W-:Y:S06]  /*26a0*/  @!P0 BRA `(.L_x_42) ;  /* 0x0000006800a08947 */ /* 0x006fec0003800000 */
.L_x_143:
[----:B------:R-:W-:Y:S01]  /*26b0*/  ULEA UR4, UR6, UR37, 0x4 ;  /* 0x0000002506047291 */ /* 0x000fe2000f8e20ff */
[----:B------:R-:W-:Y:S01]  /*26c0*/  SEL R3, R6, R3, !P2 ;  /* 0x0000000306037207 */ /* 0x000fe20005000000 */
[----:B------:R-:W-:Y:S01]  /*26d0*/  UIADD3 UR5, UPT, UPT, UR5, 0x90, URZ ;  /* 0x0000009005057890 */ /* 0x000fe2000fffe0ff */
[----:B-1----:R-:W-:Y:S01]  /*26e0*/  LEA R0, R11, UR37, 0x3 ;  /* 0x000000250b007c11 */ /* 0x002fe2000f8e18ff */
[----:B------:R-:W-:Y:S01]  /*26f0*/  UIADD3 UR4, UPT, UPT, UR4, 0x120, URZ ;  /* 0x0000012004047890 */ /* 0x000fe2000fffe0ff */
[----:B------:R1:W-:Y:S01]  /*2700*/  @!P2 SYNCS.ARRIVE.TRANS64.RED RZ, [R3+URZ], R4 ;  /* 0x0000000403ffa9a7 */ /* 0x0003e200080004ff */
[----:B------:R-:W-:Y:S01]  /*2710*/  UIADD3 UR6, UPT, UPT, UR6, 0x1, URZ ;  /* 0x0000000106067890 */ /* 0x000fe2000fffe0ff */
[----:B------:R-:W-:-:S03]  /*2720*/  VIADD R8, R8, 0x1 ;  /* 0x0000000108087836 */ /* 0x000fc60000000000 */
[----:B------:R-:W-:Y:S02]  /*2730*/  UISETP.NE.AND UP0, UPT, UR6, 0x2, UPT ;  /* 0x000000020600788c */ /* 0x000fe4000bf05270 */
[----:B------:R-:W-:Y:S01]  /*2740*/  ISETP.NE.AND P0, PT, R8, 0x2, PT ;  /* 0x000000020800780c */ /* 0x000fe20003f05270 */
[----:B------:R-:W-:Y:S06]  /*2750*/  UGETNEXTWORKID.BROADCAST [UR4], [UR5] ;  /* 0x00000000040073ca */ /* 0x000fec0008000100 */
[----:B------:R-:W-:Y:S02]  /*2760*/  USEL UR4, URZ, 0x1, UP0 ;  /* 0x00000001ff047887 */ /* 0x000fe40008000000 */
[----:B------:R-:W-:-:S04]  /*2770*/  USEL UR6, UR6, URZ, UP0 ;  /* 0x000000ff06067287 */ /* 0x000fc80008000000 */
[----:B------:R-:W-:Y:S02]  /*2780*/  LOP3.LUT R12, R12, UR4, RZ, 0x3c, !PT ;  /* 0x000000040c0c7c12 */ /* 0x000fe4000f8e3cff */
[----:B-1----:R-:W-:-:S04]  /*2790*/  SHF.L.U32 R4, R10, 0x1f, RZ ;  /* 0x0000001f0a047819 */ /* 0x002fc800000006ff */
[----:B------:R-:W1:Y:S02]  /*27a0*/  SYNCS.PHASECHK.TRANS64.TRYWAIT P1, [R0+URZ+0x90], R4 ;  /* 0x00009004000075a7 */ /* 0x000e6400080211ff */
[----:B-1----:R-:W-:Y:S05]  /*27b0*/  @!P1 BRA `(.L_x_43) ;  /* 0x0000006800749947 */ /* 0x002fea0003800000 */
.L_x_144:
[C---:B-1----:R-:W-:Y:S01]  /*27c0*/  LEA R4, R11.reuse, UR37, 0x4 ;  /* 0x000000250b047c11 */ /* 0x042fe2000f8e20ff */
[----:B------:R-:W-:Y:S01]  /*27d0*/  VIADD R0, R0, 0xa0 ;  /* 0x000000a000007836 */ /* 0x000fe20000000000 */
[----:B------:R-:W-:Y:S01]  /*27e0*/  SEL R8, R8, RZ, P0 ;  /* 0x000000ff08087207 */ /* 0x000fe20000000000 */
[----:B------:R-:W-:-:S03]  /*27f0*/  VIADD R11, R11, 0x1 ;  /* 0x000000010b0b7836 */ /* 0x000fc60000000000 */
[----:B------:R-:W1:Y:S01]  /*2800*/  LDS.128 R4, [R4+0x120] ;  /* 0x0001200004047984 */ /* 0x000e620000000c00 */
[----:B------:R-:W-:Y:S02]  /*2810*/  PRMT R0, RZ, 0x654, R0 ;  /* 0x00000654ff007816 */ /* 0x000fe40000000000 */
[C---:B------:R-:W-:Y:S01]  /*2820*/  ISETP.NE.AND P1, PT, R11.reuse, 0x2, PT ;  /* 0x000000020b00780c */ /* 0x040fe20003f25270 */
[----:B------:R-:W-:Y:S01]  /*2830*/  @!PT LDS RZ, [RZ] ;  /* 0x00000000fffff984 */ /* 0x000fe20000000800 */
[----:B------:R-:W-:Y:S01]  /*2840*/  @!PT LDS RZ, [RZ] ;  /* 0x00000000fffff984 */ /* 0x000fe20000000800 */
[----:B------:R-:W-:Y:S01]  /*2850*/  @!PT LDS RZ, [RZ] ;  /* 0x00000000fffff984 */ /* 0x000fe20000000800 */
[----:B------:R-:W-:Y:S01]  /*2860*/  @!PT LDS RZ, [RZ] ;  /* 0x00000000fffff984 */ /* 0x000fe20000000800 */
[----:B------:R2:W-:Y:S06]  /*2870*/  MEMBAR.ALL.CTA ;  /* 0x0000000000007992 */ /* 0x0005ec0000008000 */
[----:B--2---:R-:W2:Y:S01]  /*2880*/  FENCE.VIEW.ASYNC.S ;  /* 0x00000000000073c6 */ /* 0x004ea20000000000 */
[----:B------:R-:W-:Y:S01]  /*2890*/  SEL R11, R11, RZ, P1 ;  /* 0x000000ff0b0b7207 */ /* 0x000fe20000800000 */
[----:B--2---:R2:W-:Y:S01]  /*28a0*/  SYNCS.ARRIVE.TRANS64.RED.A1T0 RZ, [R0+URZ], RZ ;  /* 0x000000ff00ff79a7 */ /* 0x0045e200081004ff */
[----:B-1----:R-:W-:-:S02]  /*28b0*/  LOP3.LUT P3, RZ, R6, 0x1, RZ, 0xc0, !PT ;  /* 0x0000000106ff7812 */ /* 0x002fc4000786c0ff */
[----:B------:R-:W-:-:S04]  /*28c0*/  SEL R4, RZ, 0x1, P1 ;  /* 0x00000001ff047807 */ /* 0x000fc80000800000 */
[----:B------:R-:W-:Y:S02]  /*28d0*/  LOP3.LUT R10, R10, R4, RZ, 0x3c, !PT ;  /* 0x000000040a0a7212 */ /* 0x000fe400078e3cff */
[----:B--2---:R-:W-:-:S04]  /*28e0*/  SEL R0, RZ, 0x1, P0 ;  /* 0x00000001ff007807 */ /* 0x004fc80000000000 */
[----:B------:R-:W-:Y:S01]  /*28f0*/  LOP3.LUT R9, R9, R0, RZ, 0x3c, !PT ;  /* 0x0000000009097212 */ /* 0x000fe200078e3cff */
[----:B------:R-:W-:Y:S06]  /*2900*/  @P3 BRA `(.L_x_44) ;  /* 0xfffffffc002c3947 */ /* 0x000fec000383ffff */
[----:B------:R-:W-:Y:S01]  /*2910*/  ULEA UR5, UR6, UR37, 0x3 ;  /* 0x0000002506057291 */ /* 0x000fe2000f8e18ff */
[----:B------:R-:W-:-:S08]  /*2920*/  SHF.L.U32 R2, R12, 0x1f, RZ ;  /* 0x0000001f0c027819 */ /* 0x000fd000000006ff */
[----:B------:R-:W1:Y:S02]  /*2930*/  SYNCS.PHASECHK.TRANS64 P0, [UR5+0xa0], R2 ;  /* 0x0000a002ff0075a7 */ /* 0x000e640008001005 */
[----:B-1----:R-:W-:Y:S05]  /*2940*/  @P0 BRA `(.L_x_45) ;  /* 0x0000000000080947 */ /* 0x002fea0003800000 */
[----:B------:R-:W1:Y:S02]  /*2950*/  SYNCS.PHASECHK.TRANS64.TRYWAIT P0, [UR5+0xa0], R2 ;  /* 0x0000a002ff0075a7 */ /* 0x000e640008001105 */
[----:B-1----:R-:W-:Y:S05]  /*2960*/  @!P0 BRA `(.L_x_46) ;  /* 0x00000068001c8947 */ /* 0x002fea0003800000 */
.L_x_45:
[----:B------:R-:W-:-:S04]  /*2970*/  UIADD3 UR4, UPT, UPT, UR6, 0x1, URZ ;  /* 0x0000000106047890 */ /* 0x000fc8000fffe0ff */
[----:B------:R-:W-:-:S04]  /*2980*/  UISETP.NE.AND UP0, UPT, UR4, 0x2, UPT ;  /* 0x000000020400788c */ /* 0x000fc8000bf05270 */
[----:B------:R-:W-:Y:S02]  /*2990*/  USEL UR7, URZ, 0x1, UP0 ;  /* 0x00000001ff077887 */ /* 0x000fe40008000000 */
[----:B------:R-:W-:-:S04]  /*29a0*/  USEL UR4, UR4, URZ, UP0 ;  /* 0x000000ff04047287 */ /* 0x000fc80008000000 */
[----:B------:R-:W-:Y:S01]  /*29b0*/  ULEA UR4, UR4, UR37, 0x3 ;  /* 0x0000002504047291 */ /* 0x000fe2000f8e18ff */
[----:B-1----:R-:W-:-:S04]  /*29c0*/  LOP3.LUT R2, R12, UR7, RZ, 0x3c, !PT ;  /* 0x000000070c027c12 */ /* 0x002fc8000f8e3cff */
[----:B------:R-:W-:-:S04]  /*29d0*/  SHF.L.U32 R0, R2, 0x1f, RZ ;  /* 0x0000001f02007819 */ /* 0x000fc800000006ff */
[----:B------:R-:W1:Y:S02]  /*29e0*/  SYNCS.PHASECHK.TRANS64 P0, [UR4+0xa0], R0 ;  /* 0x0000a000ff0075a7 */ /* 0x000e640008001004 */
[----:B-1----:R-:W-:Y:S05]  /*29f0*/  @P0 EXIT ;  /* 0x000000000000094d */ /* 0x002fea0003800000 */
[----:B------:R-:W-:Y:S02]  /*2a00*/  SHF.L.U32 R2, R2, 0x1f, RZ ;  /* 0x0000001f02027819 */ /* 0x000fe400000006ff */
[----:B------:R-:W-:-:S07]  /*2a10*/  MOV R0, UR4 ;  /* 0x0000000400007c02 */ /* 0x000fce0008000f00 */
.L_x_47:
[----:B-1----:R1:W2:Y:S02]  /*2a20*/  SYNCS.PHASECHK.TRANS64.TRYWAIT P0, [R0+URZ+0xa0], R2 ;  /* 0x0000a002000075a7 */ /* 0x0022a400080011ff */
[----:B--2---:R-:W-:Y:S05]  /*2a30*/  @!P0 NANOSLEEP.SYNCS 0x989680 ;  /* 0x009896800000895d */ /* 0x004fea0003900000 */
[----:B------:R-:W2:Y:S02]  /*2a40*/  @!P0 SYNCS.PHASECHK.TRANS64 P0, [R0+URZ+0xa0], R2 ;  /* 0x0000a002000085a7 */ /* 0x000ea400080010ff */
[----:B--2---:R-:W-:Y:S05]  /*2a50*/  @P0 EXIT ;  /* 0x000000000000094d */ /* 0x004fea0003800000 */
[----:B------:R-:W-:Y:S05]  /*2a60*/  BRA `(.L_x_47) ;  /* 0xfffffffc00ec7947 */ /* 0x000fea000383ffff */
.L_x_40:
[----:B------:R-:W-:-:S09]  /*2a70*/  UISETP.NE.AND UP1, UPT, UR8, URZ, UPT ;  /* 0x000000ff0800728c */ /* 0x000fd2000bf25270 */
[----:B------:R-:W-:Y:S05]  /*2a80*/  BRA.U UP1, `(.L_x_48) ;  /* 0x0000000d01cc7547 */ /* 0x000fea000b800000 */
[----:B------:R-:W-:Y:S01]  /*2a90*/  UMOV UR4, 0x40 ;  /* 0x0000004000047882 */ /* 0x000fe20000000000 */
[----:B------:R-:W-:Y:S01]  /*2aa0*/  NOP ;  /* 0x0000000000007918 */ /* 0x000fe20000000000 */
[----:B------:R-:W-:Y:S01]  /*2ab0*/  ULEA UR4, UR37, UR4, 0x18 ;  /* 0x0000000425047291 */ /* 0x000fe2000f8ec0ff */
[----:B------:R-:W-:Y:S02]  /*2ac0*/  UMOV UR5, 0x400 ;  /* 0x0000040000057882 */ /* 0x000fe40000000000 */
[----:B------:R-:W-:-:S06]  /*2ad0*/  ULEA UR37, UR37, UR5, 0x18 ;  /* 0x0000000525257291 */ /* 0x000fcc000f8ec0ff */
[----:B------:R-:W1:Y:S02]  /*2ae0*/  LDS.U8 R0, [UR4+0x1c] ;  /* 0x00001c04ff007984 */ /* 0x000e640008000000 */
[----:B-1----:R-:W-:-:S13]  /*2af0*/  ISETP.NE.AND P0, PT, R0, RZ, PT ;  /* 0x000000ff0000720c */ /* 0x002fda0003f05270 */
[----:B------:R-:W-:Y:S05]  /*2b00*/  @P0 BRA `(.L_x_49) ;  /* 0x0000000000580947 */ /* 0x000fea0003800000 */
[----:B------:R-:W-:-:S13]  /*2b10*/  ELECT P0, URZ, PT ;  /* 0x0000000000ff782f */ /* 0x000fda0003800000 */
[----:B------:R-:W-:Y:S05]  /*2b20*/  @!P0 BRA `(.L_x_50) ;  /* 0x0000000000608947 */ /* 0x000fea0003800000 */
[----:B------:R-:W-:Y:S01]  /*2b30*/  UMOV UR5, 0x10 ;  /* 0x0000001000057882 */ /* 0x000fe20000000000 */
[----:B------:R-:W-:Y:S01]  /*2b40*/  HFMA2 R0, -RZ, RZ, 0, 5.9604644775390625e-08 ;  /* 0x00000001ff007431 */ /* 0x000fe200000001ff */
[----:B------:R-:W-:-:S03]  /*2b50*/  MOV R2, 0xffff ;  /* 0x0000ffff00027802 */ /* 0x000fc60000000f00 */
[----:B------:R-:W-:Y:S04]  /*2b60*/  DEPBAR.LE SB1, 0x36 ;  /* 0x00009d800000791a */ /* 0x000fe80000000000 */
[----:B------:R-:W1:Y:S02]  /*2b70*/  UTCATOMSWS.FIND_AND_SET.ALIGN UP0, UR5, UR5 ;  /* 0x00000005000575e3 */ /* 0x000e640008000800 */
[----:B-1----:R-:W-:Y:S01]  /*2b80*/  MOV R3, UR5 ;  /* 0x0000000500037c02 */ /* 0x002fe20008000f00 */
[----:B------:R-:W-:Y:S06]  /*2b90*/  BRA.U UP0, `(.L_x_51) ;  /* 0x0000000100187547 */ /* 0x000fec000b800000 */
.L_x_52:
[----:B------:R-:W-:Y:S05]  /*2ba0*/  NANOSLEEP 0x64 ;  /* 0x000000640000795d */ /* 0x000fea0003800000 */
[----:B------:R-:W-:-:S05]  /*2bb0*/  UMOV UR5, 0x10 ;  /* 0x0000001000057882 */ /* 0x000fca0000000000 */
[----:B------:R-:W-:Y:S04]  /*2bc0*/  DEPBAR.LE SB1, 0x36 ;  /* 0x00009d800000791a */ /* 0x000fe80000000000 */
[----:B------:R-:W1:Y:S02]  /*2bd0*/  UTCATOMSWS.FIND_AND_SET.ALIGN UP0, UR5, UR5 ;  /* 0x00000005000575e3 */ /* 0x000e640008000800 */
[----:B-1----:R-:W-:Y:S01]  /*2be0*/  MOV R3, UR5 ;  /* 0x0000000500037c02 */ /* 0x002fe20008000f00 */
[----:B------:R-:W-:Y:S05]  /*2bf0*/  BRA.U !UP0, `(.L_x_52) ;  /* 0xfffffffd08e87547 */ /* 0x000fea000b83ffff */
.L_x_51:
[-C--:B------:R-:W-:Y:S02]  /*2c00*/  SHF.L.U32 R2, R2, R3.reuse, RZ ;  /* 0x0000000302027219 */ /* 0x080fe400000006ff */
[----:B------:R-:W-:Y:S01]  /*2c10*/  SHF.L.U32 R0, R0, R3, RZ ;  /* 0x0000000300007219 */ /* 0x000fe200000006ff */
[----:B------:R-:W-:Y:S02]  /*2c20*/  IMAD.SHL.U32 R3, R3, 0x20, RZ ;  /* 0x0000002003037824 */ /* 0x000fe400078e00ff */
[----:B------:R1:W-:Y:S04]  /*2c30*/  ATOMS.OR RZ, [UR4+0x14], R2 ;  /* 0x00001402ffff798c */ /* 0x0003e8000b000004 */
[----:B------:R1:W-:Y:S04]  /*2c40*/  ATOMS.OR RZ, [UR4+0x18], R0 ;  /* 0x00001800ffff798c */ /* 0x0003e8000b000004 */
[----:B------:R1:W-:Y:S01]  /*2c50*/  STS [UR37+0x140], R3 ;  /* 0x00014003ff007988 */ /* 0x0003e20008000825 */
[----:B------:R-:W-:Y:S05]  /*2c60*/  BRA `(.L_x_50) ;  /* 0x0000000000107947 */ /* 0x000fea0003800000 */
.L_x_49:
[----:B------:R-:W-:Y:S02]  /*2c70*/  MOV R0, 0xffffffff ;  /* 0xffffffff00007802 */ /* 0x000fe40000000f00 */
[----:B------:R-:W-:-:S03]  /*2c80*/  MOV R2, 0x2cb0 ;  /* 0x00002cb000027802 */ /* 0x000fc60000000f00 */
[----:B------:R1:W-:Y:S04]  /*2c90*/  STS [UR37+0x140], R0 ;  /* 0x00014000ff007988 */ /* 0x0003e80008000825 */
[----:B-1-3-5:R-:W-:Y:S05]  /*2ca0*/  CALL.REL.NOINC `($__internal_1_$__cuda_sm10x_tcgen05_guardrail_trap_phase_invalid_during_alloc) ;  /* 0x0000006c00647944 */ /* 0x02afea0003c00000 */
.L_x_50:
[----:B------:R-:W-:Y:S05]  /*2cb0*/  WARPSYNC.ALL ;  /* 0x0000000000007948 */ /* 0x000fea0003800000 */
[----:B------:R-:W2:Y:S01]  /*2cc0*/  S2UR UR5, SR_CgaCtaId ;  /* 0x00000000000579c3 */ /* 0x000ea20000008800 */
[----:B------:R-:W-:Y:S01]  /*2cd0*/  UMOV UR4, 0x400 ;  /* 0x0000040000047882 */ /* 0x000fe20000000000 */
[----:B------:R-:W-:-:S06]  /*2ce0*/  NOP ;  /* 0x0000000000007918 */ /* 0x000fcc0000000000 */
[----:B------:R-:W-:Y:S06]  /*2cf0*/  BAR.ARV 0x6, 0xa0 ;  /* 0x0182800000007b1d */ /* 0x000fec0000002000 */
[----:B------:R-:W4:Y:S01]  /*2d00*/  LDCU UR7, c[0x0][0x38c] ;  /* 0x00007180ff0777ac */ /* 0x000f220008000800 */
[----:B------:R-:W-:Y:S01]  /*2d10*/  IMAD.MOV.U32 R11, RZ, RZ, 0x1 ;  /* 0x00000001ff0b7424 */ /* 0x000fe200078e00ff */
[----:B------:R-:W-:Y:S01]  /*2d20*/  CS2R R8, SRZ ;  /* 0x0000000000087805 */ /* 0x000fe2000001ff00 */
[----:B------:R-:W-:Y:S01]  /*2d30*/  IMAD.MOV.U32 R10, RZ, RZ, RZ ;  /* 0x000000ffff0a7224 */ /* 0x000fe200078e00ff */
[----:B------:R-:W3:Y:S01]  /*2d40*/  LDCU UR6, c[0x0][0x38c] ;  /* 0x00007180ff0677ac */ /* 0x000ee20008000800 */
[----:B------:R-:W-:Y:S01]  /*2d50*/  UMOV UR15, URZ ;  /* 0x000000ff000f7c82 */ /* 0x000fe20008000000 */
[----:B------:R-:W-:Y:S01]  /*2d60*/  UMOV UR14, URZ ;  /* 0x000000ff000e7c82 */ /* 0x000fe20008000000 */
[----:B--2---:R-:W-:Y:S01]  /*2d70*/  ULEA UR5, UR5, UR4, 0x18 ;  /* 0x0000000405057291 */ /* 0x004fe2000f8ec0ff */
[----:B------:R-:W-:Y:S01]  /*2d80*/  UMOV UR24, 0x0 ;  /* 0x0000000000187882 */ /* 0x000fe20000000000 */
[----:B------:R-:W-:-:S02]  /*2d90*/  UMOV UR25, 0x4400490 ;  /* 0x0440049000197882 */ /* 0x000fc40000000000 */
[----:B------:R-:W-:Y:S02]  /*2da0*/  UIADD3 UR10, UPT, UPT, UR5, 0x8800, URZ ;  /* 0x00008800050a7890 */ /* 0x000fe4000fffe0ff */
[----:B------:R-:W-:Y:S02]  /*2db0*/  UIADD3 UR11, UPT, UPT, UR5, 0x10800, URZ ;  /* 0x00010800050b7890 */ /* 0x000fe4000fffe0ff */
[----:B----4-:R-:W-:Y:S01]  /*2dc0*/  UIADD3 UR7, UPT, UPT, UR7, 0x3f, URZ ;  /* 0x0000003f07077890 */ /* 0x010fe2000fffe0ff */
[----:B-1----:R-:W1:Y:S01]  /*2dd0*/  LDS R0, [UR5+0x140] ;  /* 0x00014005ff007984 */ /* 0x002e620008000800 */
[----:B------:R-:W-:Y:S02]  /*2de0*/  USHF.R.U32.HI UR10, URZ, 0x4, UR10 ;  /* 0x00000004ff0a7899 */ /* 0x000fe4000801160a */
[----:B------:R-:W-:Y:S02]  /*2df0*/  USHF.R.S32.HI UR4, URZ, 0x1f, UR7 ;  /* 0x0000001fff047899 */ /* 0x000fe40008011407 */
[----:B------:R-:W-:-:S02]  /*2e00*/  USHF.R.U32.HI UR11, URZ, 0x4, UR11 ;  /* 0x00000004ff0b7899 */ /* 0x000fc4000801160b */
[----:B------:R-:W-:Y:S02]  /*2e10*/  ULEA.HI UR4, UR4, UR7, URZ, 0x6 ;  /* 0x0000000704047291 */ /* 0x000fe4000f8f30ff */
[----:B------:R-:W-:Y:S02]  /*2e20*/  ULOP3.LUT UR10, UR10, 0x3fff, URZ, 0xc0, !UPT ;  /* 0x00003fff0a0a7892 */ /* 0x000fe4000f8ec0ff */
[----:B------:R-:W-:Y:S02]  /*2e30*/  USHF.R.S32.HI UR4, URZ, 0x6, UR4 ;  /* 0x00000006ff047899 */ /* 0x000fe40008011404 */
[----:B------:R-:W-:Y:S02]  /*2e40*/  ULOP3.LUT UR11, UR11, 0x3fff, URZ, 0xc0, !UPT ;  /* 0x00003fff0b0b7892 */ /* 0x000fe4000f8ec0ff */
[----:B------:R-:W-:Y:S01]  /*2e50*/  UISETP.LT.AND UP0, UPT, UR4, 0x1, UPT ;  /* 0x000000010400788c */ /* 0x000fe2000bf01270 */
[----:B------:R-:W-:Y:S01]  /*2e60*/  UMOV UR22, 0x0 ;  /* 0x0000000000167882 */ /* 0x000fe20000000000 */
[----:B------:R-:W-:-:S02]  /*2e70*/  UMOV UR23, 0x4400490 ;  /* 0x0440049000177882 */ /* 0x000fc40000000000 */
[----:B------:R-:W-:Y:S02]  /*2e80*/  USEL UR9, UR4, 0x1, !UP0 ;  /* 0x0000000104097887 */ /* 0x000fe4000c000000 */
[----:B------:R-:W-:Y:S02]  /*2e90*/  ULOP3.LUT UR10, UR10, 0x10000, URZ, 0xfc, !UPT ;  /* 0x000100000a0a7892 */ /* 0x000fe4000f8efcff */
[----:B------:R-:W-:Y:S02]  /*2ea0*/  ULOP3.LUT UR11, UR11, 0x10000, URZ, 0xfc, !UPT ;  /* 0x000100000b0b7892 */ /* 0x000fe4000f8efcff */
[----:B------:R-:W-:Y:S02]  /*2eb0*/  UIADD3 UR9, UPT, UPT, -UR9, URZ, URZ ;  /* 0x000000ff09097290 */ /* 0x000fe4000fffe1ff */
[----:B---3--:R-:W-:Y:S01]  /*2ec0*/  UISETP.GE.AND UP3, UPT, UR6, 0x1, UPT ;  /* 0x000000010600788c */ /* 0x008fe2000bf66270 */
[----:B------:R-:W-:Y:S01]  /*2ed0*/  UMOV UR20, 0x0 ;  /* 0x0000000000147882 */ /* 0x000fe20000000000 */
[----:B------:R-:W-:Y:S01]  /*2ee0*/  UMOV UR21, 0x4400490 ;  /* 0x0440049000157882 */ /* 0x000fe20000000000 */
[----:B------:R-:W-:Y:S01]  /*2ef0*/  UMOV UR18, 0x0 ;  /* 0x0000000000127882 */ /* 0x000fe20000000000 */
[----:B------:R-:W-:Y:S01]  /*2f00*/  UMOV UR19, 0x4400490 ;  /* 0x0440049000137882 */ /* 0x000fe20000000000 */
[----:B-1----:R-:W-:-:S15]  /*2f10*/  R2UR UR16, R0 ;  /* 0x00000000001072ca */ /* 0x002fde00000e0000 */
.L_x_59:
[----:B------:R-:W-:Y:S02]  /*2f20*/  LEA R0, R10, UR5, 0x3 ;  /* 0x000000050a007c11 */ /* 0x000fe4000f8e18ff */
[----:B------:R-:W-:Y:S02]  /*2f30*/  SHF.L.U32 R2, R9, 0x1f, RZ ;  /* 0x0000001f09027819 */ /* 0x000fe400000006ff */
[----:B------:R-:W-:Y:S01]  /*2f40*/  PLOP3.LUT P0, PT, PT, PT, UP3, 0x80, 0x8 ;  /* 0x000000000008781c */ /* 0x000fe20003f0f038 */
[----:B------:R-:W-:Y:S01]  /*2f50*/  VIADD R3, R0, 0xa0 ;  /* 0x000000a000037836 */ /* 0x000fe20000000000 */
[----:B-1----:R-:W1:Y:S02]  /*2f60*/  SYNCS.PHASECHK.TRANS64.TRYWAIT P1, [R0+URZ+0x90], R2 ;  /* 0x00009002000075a7 */ /* 0x002e6400080211ff */
[----:B-1-3--:R-:W-:Y:S09]  /*2f70*/  @!P1 BRA `(.L_x_53) ;  /* 0x0000006000b09947 */ /* 0x00aff20003800000 */
.L_x_146:
[----:B------:R-:W-:Y:S01]  /*2f80*/  LEA R4, R10, UR5, 0x4 ;  /* 0x000000050a047c11 */ /* 0x000fe2000f8e20ff */
[----:B------:R-:W-:Y:S01]  /*2f90*/  @UP3 ULEA UR6, UR14, UR5, 0x3 ;  /* 0x000000050e063291 */ /* 0x000fe2000f8e18ff */
[----:B------:R-:W-:Y:S01]  /*2fa0*/  PLOP3.LUT P2, PT, PT, PT, PT, 0x80, 0x8 ;  /* 0x000000000008781c */ /* 0x000fe20003f4f070 */
[----:B------:R-:W-:Y:S01]  /*2fb0*/  ULEA UR7, UR15, UR5, 0x3 ;  /* 0x000000050f077291 */ /* 0x000fe2000f8e18ff */
[----:B------:R-:W-:Y:S02]  /*2fc0*/  PRMT R3, RZ, 0x654, R3 ;  /* 0x00000654ff037816 */ /* 0x000fe40000000003 */
[----:B------:R-:W2:Y:S01]  /*2fd0*/  LDS.128 R4, [R4+0x120] ;  /* 0x0001200004047984 */ /* 0x000ea20000000c00 */
[----:B-1----:R-:W-:Y:S02]  /*2fe0*/  @P0 SHF.L.U32 R2, R8, 0x1f, RZ ;  /* 0x0000001f08020819 */ /* 0x002fe400000006ff */
[----:B------:R-:W-:Y:S01]  /*2ff0*/  SHF.L.U32 R0, R11, 0x1f, RZ ;  /* 0x0000001f0b007819 */ /* 0x000fe200000006ff */
[----:B------:R-:W-:Y:S01]  /*3000*/  @!PT LDS RZ, [RZ] ;  /* 0x00000000fffff984 */ /* 0x000fe20000000800 */
[----:B------:R-:W-:Y:S01]  /*3010*/  @!PT LDS RZ, [RZ] ;  /* 0x00000000fffff984 */ /* 0x000fe20000000800 */
[----:B------:R-:W-:Y:S01]  /*3020*/  @!PT LDS RZ, [RZ] ;  /* 0x00000000fffff984 */ /* 0x000fe20000000800 */
[----:B------:R-:W-:Y:S01]  /*3030*/  @!PT LDS RZ, [RZ] ;  /* 0x00000000fffff984 */ /* 0x000fe20000000800 */
[----:B------:R1:W-:Y:S06]  /*3040*/  MEMBAR.ALL.CTA ;  /* 0x0000000000007992 */ /* 0x0003ec0000008000 */
[----:B-1----:R-:W1:Y:S02]  /*3050*/  FENCE.VIEW.ASYNC.S ;  /* 0x00000000000073c6 */ /* 0x002e640000000000 */
[----:B-1----:R1:W-:Y:S01]  /*3060*/  SYNCS.ARRIVE.TRANS64.RED.A1T0 RZ, [R3+URZ], RZ ;  /* 0x000000ff03ff79a7 */ /* 0x0023e200081004ff */
[----:B------:R1:W3:Y:S01]  /*3070*/  @P0 SYNCS.PHASECHK.TRANS64.TRYWAIT P2, [UR6], R2 ;  /* 0x00000002ff0005a7 */ /* 0x0002e20008041106 */
[----:B------:R-:W-:Y:S01]  /*3080*/  ULEA.HI UR6, UR15, UR15, URZ, 0x1 ;  /* 0x0000000f0f067291 */ /* 0x000fe2000f8f08ff */
[----:B--2---:R-:W-:-:S03]  /*3090*/  LOP3.LUT P1, RZ, R6, 0x1, RZ, 0xc0, !PT ;  /* 0x0000000106ff7812 */ /* 0x004fc6000782c0ff */
[----:B------:R-:W-:Y:S02]  /*30a0*/  USHF.L.U32 UR8, UR6, 0x7, URZ ;  /* 0x0000000706087899 */ /* 0x000fe400080006ff */
[----:B------:R-:W-:Y:S02]  /*30b0*/  ULOP3.LUT UR6, UR6, 0xffe, URZ, 0xc0, !UPT ;  /* 0x00000ffe06067892 */ /* 0x000fe4000f8ec0ff */
[----:B------:R-:W-:Y:S02]  /*30c0*/  ULOP3.LUT UR8, UR8, 0xffffff00, URZ, 0xc0, !UPT ;  /* 0xffffff0008087892 */ /* 0x000fe4000f8ec0ff */
[----:B------:R-:W-:Y:S02]  /*30d0*/  UIADD3 UR6, UPT, UPT, -UR6, UR15, URZ ;  /* 0x0000000f06067290 */ /* 0x000fe4000fffe1ff */
[----:B------:R-:W-:Y:S01]  /*30e0*/  UIADD3 UR8, UPT, UPT, UR16, UR8, URZ ;  /* 0x0000000810087290 */ /* 0x000fe2000fffe0ff */
[----:B------:R-:W2:Y:S03]  /*30f0*/  SYNCS.PHASECHK.TRANS64.TRYWAIT P0, [UR7+0xd0], R0 ;  /* 0x0000d000ff0075a7 */ /* 0x000ea60008001107 */
[----:B------:R-:W-:Y:S01]  /*3100*/  ULEA UR8, UR6, UR8, 0x14 ;  /* 0x0000000806087291 */ /* 0x000fe2000f8ea0ff */
[----:B-123--:R-:W-:Y:S11]  /*3110*/  @!P0 BRA `(.L_x_54) ;  /* 0x00000060005c8947 */ /* 0x00eff60003800000 */
.L_x_148:
[----:B------:R-:W-:Y:S01]  /*3120*/  IADD3 R10, PT, PT, R10, 0x1, RZ ;  /* 0x000000010a0a7810 */ /* 0x000fe20007ffe0ff */
[----:B------:R-:W-:Y:S06]  /*3130*/  BRA.U !UP3, `(.L_x_55) ;  /* 0x000000010bc07547 */ /* 0x000fec000b800000 */
[----:B------:R-:W-:Y:S01]  /*3140*/  UPLOP3.LUT UP4, UPT, UPT, UPT, UPT, 0x40, 0x4 ;  /* 0x000000000004789c */ /* 0x000fe20003f8e870 */
[----:B------:R-:W-:Y:S01]  /*3150*/  UMOV UR13, UR9 ;  /* 0x00000009000d7c82 */ /* 0x000fe20008000000 */
[----:B------:R-:W-:Y:S01]  /*3160*/  UMOV UR12, UR4 ;  /* 0x00000004000c7c82 */ /* 0x000fe20008000000 */
[----:B------:R-:W-:-:S08]  /*3170*/  UMOV UR17, UR14 ;  /* 0x0000000e00117c82 */ /* 0x000fd00008000000 */
.L_x_58:
[----:B------:R-:W-:Y:S02]  /*3180*/  UIADD3 UR13, UPT, UPT, UR13, 0x1, URZ ;  /* 0x000000010d0d7890 */ /* 0x000fe4000fffe0ff */
[----:B--2---:R-:W-:Y:S02]  /*3190*/  ULEA UR6, UR17, UR5, 0x3 ;  /* 0x0000000511067291 */ /* 0x004fe4000f8e18ff */
[----:B------:R-:W-:Y:S01]  /*31a0*/  UISETP.NE.AND UP0, UPT, UR13, URZ, UPT ;  /* 0x000000ff0d00728c */ /* 0x000fe2000bf05270 */
[----:B---3--:R-:W-:Y:S10]  /*31b0*/  @P2 BRA `(.L_x_56) ;  /* 0x00000000000c2947 */ /* 0x008ff40003800000 */
[----:B-1----:R-:W-:Y:S04]  /*31c0*/  SHF.L.U32 R2, R8, 0x1f, RZ ;  /* 0x0000001f08027819 */ /* 0x002fe800000006ff */
[----:B------:R-:W1:Y:S02]  /*31d0*/  SYNCS.PHASECHK.TRANS64.TRYWAIT P0, [UR6], R2 ;  /* 0x00000002ff0075a7 */ /* 0x000e640008001106 */
[----:B-1----:R-:W-:Y:S05]  /*31e0*/  @!P0 BRA `(.L_x_57) ;  /* 0x0000006000408947 */ /* 0x002fea0003800000 */
.L_x_56:
[----:B------:R-:W-:Y:S01]  /*31f0*/  UISETP.NE.AND UP1, UPT, UR12, 0x1, UPT ;  /* 0x000000010c00788c */ /* 0x000fe2000bf25270 */
[----:B------:R-:W-:Y:S01]  /*3200*/  PLOP3.LUT P2, PT, PT, PT, PT, 0x80, 0x8 ;  /* 0x000000000008781c */ /* 0x000fe20003f4f070 */
[----:B------:R-:W-:Y:S02]  /*3210*/  UIADD3 UR14, UPT, UPT, UR17, 0x1, URZ ;  /* 0x00000001110e7890 */ /* 0x000fe4000fffe0ff */
[----:B------:R-:W-:Y:S02]  /*3220*/  ULEA UR28, UR17, UR11, 0xb ;  /* 0x0000000b111c7291 */ /* 0x000fe4000f8e58ff */
[----:B------:R-:W-:Y:S01]  /*3230*/  UISETP.NE.AND UP2, UPT, UR14, 0x4, UPT ;  /* 0x000000040e00788c */ /* 0x000fe2000bf45270 */
[----:B------:R-:W-:Y:S01]  /*3240*/  PLOP3.LUT P0, PT, PT, PT, UP1, 0x80, 0x8 ;  /* 0x000000000008781c */ /* 0x000fe20003f0f018 */
[----:B------:R-:W-:Y:S02]  /*3250*/  UIADD3 UR40, UPT, UPT, UR28, 0x2, URZ ;  /* 0x000000021c287890 */ /* 0x000fe4000fffe0ff */
[----:B------:R-:W-:Y:S02]  /*3260*/  USEL UR27, URZ, 0x1, UP2 ;  /* 0x00000001ff1b7887 */ /* 0x000fe40009000000 */
[----:B------:R-:W-:Y:S02]  /*3270*/  USEL UR14, UR14, URZ, UP2 ;  /* 0x000000ff0e0e7287 */ /* 0x000fe40009000000 */
[----:B------:R-:W-:Y:S02]  /*3280*/  UIADD3 UR36, UPT, UPT, UR28, 0x4, URZ ;  /* 0x000000041c247890 */ /* 0x000fe4000fffe0ff */
[----:B------:R-:W-:Y:S01]  /*3290*/  @UP1 ULEA UR26, UR14, UR5, 0x3 ;  /* 0x000000050e1a1291 */ /* 0x000fe2000f8e18ff */
[----:B------:R-:W-:Y:S01]  /*32a0*/  LOP3.LUT R8, R8, UR27, RZ, 0x3c, !PT ;  /* 0x0000001b08087c12 */ /* 0x000fe2000f8e3cff */
[----:B------:R-:W-:Y:S02]  /*32b0*/  UIADD3 UR32, UPT, UPT, UR28, 0x6, URZ ;  /* 0x000000061c207890 */ /* 0x000fe4000fffe0ff */
[----:B------:R-:W-:Y:S01]  /*32c0*/  UIADD3 UR6, UPT, UPT, UR6, 0x20, URZ ;  /* 0x0000002006067890 */ /* 0x000fe2000fffe0ff */
[----:B-1----:R-:W-:Y:S01]  /*32d0*/  @P0 SHF.L.U32 R0, R8, 0x1f, RZ ;  /* 0x0000001f08000819 */ /* 0x002fe200000006ff */
[----:B------:R-:W-:Y:S01]  /*32e0*/  UIADD3 UR12, UPT, UPT, UR12, -0x1, URZ ;  /* 0xffffffff0c0c7890 */ /* 0x000fe2000fffe0ff */
[----:B------:R-:W-:Y:S02]  /*32f0*/  UMOV UR29, 0x40004040 ;  /* 0x40004040001d7882 */ /* 0x000fe40000000000 */
[----:B------:R2:W3:Y:S01]  /*3300*/  @P0 SYNCS.PHASECHK.TRANS64.TRYWAIT P2, [UR26], R0 ;  /* 0x00000000ff0005a7 */ /* 0x0004e2000804111a */
[----:B------:R-:W-:Y:S01]  /*3310*/  ULEA UR26, UR17, UR10, 0x9 ;  /* 0x0000000a111a7291 */ /* 0x000fe2000f8e48ff */
[----:B------:R-:W-:Y:S01]  /*3320*/  UMOV UR27, 0x40004040 ;  /* 0x40004040001b7882 */ /* 0x000fe20000000000 */
[----:B------:R-:W-:Y:S02]  /*3330*/  UMOV UR41, 0x40004040 ;  /* 0x4000404000297882 */ /* 0x000fe40000000000 */
[----:B------:R-:W-:Y:S02]  /*3340*/  UIADD3 UR38, UPT, UPT, UR26, 0x2, URZ ;  /* 0x000000021a267890 */ /* 0x000fe4000fffe0ff */
[----:B------:R-:W-:Y:S02]  /*3350*/  UIADD3 UR34, UPT, UPT, UR26, 0x4, URZ ;  /* 0x000000041a227890 */ /* 0x000fe4000fffe0ff */
[----:B------:R-:W-:Y:S01]  /*3360*/  UIADD3 UR30, UPT, UPT, UR26, 0x6, URZ ;  /* 0x000000061a1e7890 */ /* 0x000fe2000fffe0ff */
[----:B------:R2:W-:Y:S01]  /*3370*/  UTCHMMA gdesc[UR26], gdesc[UR28], tmem[UR8], tmem[UR24], idesc[UR25], UP4 ;  /* 0x00ff181c1a0075ea */ /* 0x0005e2000a000008 */
[----:B------:R-:W-:Y:S01]  /*3380*/  UPLOP3.LUT UP4, UPT, UPT, UPT, UPT, 0x80, 0x8 ;  /* 0x000000000008789c */ /* 0x000fe20003f8f070 */
[----:B------:R-:W-:Y:S01]  /*3390*/  UMOV UR39, 0x40004040 ;  /* 0x4000404000277882 */ /* 0x000fe20000000000 */
[----:B------:R-:W-:Y:S01]  /*33a0*/  UMOV UR37, 0x40004040 ;  /* 0x4000404000257882 */ /* 0x000fe20000000000 */
[----:B------:R2:W-:Y:S01]  /*33b0*/  UTCHMMA gdesc[UR38], gdesc[UR40], tmem[UR8], tmem[UR22], idesc[UR23], UPT ;  /* 0x00ff1628260075ea */ /* 0x0005e2000b800008 */
[----:B------:R-:W-:Y:S01]  /*33c0*/  UMOV UR35, 0x40004040 ;  /* 0x4000404000237882 */ /* 0x000fe20000000000 */
[----:B------:R-:W-:Y:S01]  /*33d0*/  UMOV UR33, 0x40004040 ;  /* 0x4000404000217882 */ /* 0x000fe20000000000 */
[----:B------:R-:W-:Y:S01]  /*33e0*/  UMOV UR31, 0x40004040 ;  /* 0x40004040001f7882 */ /* 0x000fe20000000000 */
[----:B------:R2:W-:Y:S01]  /*33f0*/  UTCHMMA gdesc[UR34], gdesc[UR36], tmem[UR8], tmem[UR20], idesc[UR21], UPT ;  /* 0x00ff1424220075ea */ /* 0x0005e2000b800008 */
[----:B------:R2:W-:Y:S01]  /*3400*/  UTCHMMA gdesc[UR30], gdesc[UR32], tmem[UR8], tmem[UR18], idesc[UR19], UPT ;  /* 0x00ff12201e0075ea */ /* 0x0005e2000b800008 */
[----:B------:R2:W-:Y:S01]  /*3410*/  UTCBAR [UR6], URZ ;  /* 0x000000ff060073e9 */ /* 0x0005e200080000ff */
[----:B------:R-:W-:Y:S01]  /*3420*/  UMOV UR17, UR14 ;  /* 0x0000000e00117c82 */ /* 0x000fe20008000000 */
[----:B------:R-:W-:Y:S05]  /*3430*/  BRA.U UP0, `(.L_x_58) ;  /* 0xfffffffd00507547 */ /* 0x000fea000b83ffff */
.L_x_55:
[----:B------:R-:W-:Y:S01]  /*3440*/  UIADD3 UR15, UPT, UPT, UR15, 0x1, URZ ;  /* 0x000000010f0f7890 */ /* 0x000fe2000fffe0ff */
[C---:B------:R-:W-:Y:S01]  /*3450*/  ISETP.NE.AND P0, PT, R10.reuse, 0x2, PT ;  /* 0x000000020a00780c */ /* 0x040fe20003f05270 */
[----:B------:R-:W-:Y:S02]  /*3460*/  UIADD3 UR7, UPT, UPT, UR7, 0xb0, URZ ;  /* 0x000000b007077890 */ /* 0x000fe4000fffe0ff */
[----:B------:R-:W-:Y:S01]  /*3470*/  UISETP.NE.AND UP0, UPT, UR15, 0x4, UPT ;  /* 0x000000040f00788c */ /* 0x000fe2000bf05270 */
[----:B-12---:R-:W-:Y:S02]  /*3480*/  SEL R0, RZ, 0x1, P0 ;  /* 0x00000001ff007807 */ /* 0x006fe40000000000 */
[----:B------:R-:W-:Y:S01]  /*3490*/  SEL R10, R10, RZ, P0 ;  /* 0x000000ff0a0a7207 */ /* 0x000fe20000000000 */
[----:B------:R-:W-:Y:S01]  /*34a0*/  USEL UR6, URZ, 0x1, UP0 ;  /* 0x00000001ff067887 */ /* 0x000fe20008000000 */
[----:B------:R-:W-:Y:S01]  /*34b0*/  LOP3.LUT R9, R9, R0, RZ, 0x3c, !PT ;  /* 0x0000000009097212 */ /* 0x000fe200078e3cff */
[----:B------:R-:W-:Y:S01]  /*34c0*/  USEL UR15, UR15, URZ, UP0 ;  /* 0x000000ff0f0f7287 */ /* 0x000fe20008000000 */
[----:B------:R1:W-:Y:S03]  /*34d0*/  UTCBAR [UR7], URZ ;  /* 0x000000ff070073e9 */ /* 0x0003e600080000ff */
[----:B------:R-:W-:Y:S01]  /*34e0*/  LOP3.LUT R11, R11, UR6, RZ, 0x3c, !PT ;  /* 0x000000060b0b7c12 */ /* 0x000fe2000f8e3cff */
[----:B------:R-:W-:Y:S07]  /*34f0*/  @P1 BRA `(.L_x_59) ;  /* 0xfffffff800881947 */ /* 0x000fee000383ffff */
[----:B------:R-:W2:Y:S01]  /*3500*/  S2UR UR4, SR_CgaCtaId ;  /* 0x00000000000479c3 */ /* 0x000ea20000008800 */
[----:B------:R-:W-:Y:S01]  /*3510*/  ELECT P0, URZ, PT ;  /* 0x0000000000ff782f */ /* 0x000fe20003800000 */
[----:B------:R-:W-:Y:S01]  /*3520*/  IMAD.MOV.U32 R0, RZ, RZ, 0x1 ;  /* 0x00000001ff007424 */ /* 0x000fe200078e00ff */
[----:B------:R-:W-:Y:S01]  /*3530*/  UIADD3 UR5, UPT, UPT, UR5, 0xd0, URZ ;  /* 0x000000d005057890 */ /* 0x000fe2000fffe0ff */
[----:B------:R-:W-:Y:S01]  /*3540*/  SHF.L.U32 R2, R11, 0x1f, RZ ;  /* 0x0000001f0b027819 */ /* 0x000fe200000006ff */
[----:B------:R-:W-:-:S03]  /*3550*/  UMOV UR6, 0x40 ;  /* 0x0000004000067882 */ /* 0x000fc60000000000 */
[----:B------:R-:W-:Y:S01]  /*3560*/  UVIRTCOUNT.DEALLOC.SMPOOL 0x80 ;  /* 0x000000800000784c */ /* 0x000fe20000000000 */
[----:B--2---:R-:W-:Y:S02]  /*3570*/  ULEA UR4, UR4, UR6, 0x18 ;  /* 0x0000000604047291 */ /* 0x004fe4000f8ec0ff */
[----:B------:R-:W-:-:S07]  /*3580*/  ULEA UR6, UR15, UR5, 0x3 ;  /* 0x000000050f067291 */ /* 0x000fce000f8e18ff */
[----:B------:R2:W-:Y:S02]  /*3590*/  @P0 STS.U8 [UR4+0x1c], R0 ;  /* 0x00001c00ff000988 */ /* 0x0005e40008000004 */
[----:B------:R-:W4:Y:S02]  /*35a0*/  SYNCS.PHASECHK.TRANS64.TRYWAIT P0, [UR6], R2 ;  /* 0x00000002ff0075a7 */ /* 0x000f240008001106 */
[----:B--2-4-:R-:W-:Y:S05]  /*35b0*/  @!P0 BRA `(.L_x_60) ;  /* 0x0000005c00648947 */ /* 0x014fea0003800000 */
.L_x_151:
[----:B-1----:R-:W-:-:S04]  /*35c0*/  UIADD3 UR7, UPT, UPT, UR15, 0x1, URZ ;  /* 0x000000010f077890 */ /* 0x002fc8000fffe0ff */
[----:B------:R-:W-:-:S04]  /*35d0*/  UISETP.NE.AND UP0, UPT, UR7, 0x4, UPT ;  /* 0x000000040700788c */ /* 0x000fc8000bf05270 */
[----:B------:R-:W-:Y:S02]  /*35e0*/  USEL UR8, URZ, 0x1, UP0 ;  /* 0x00000001ff087887 */ /* 0x000fe40008000000 */
[----:B------:R-:W-:-:S04]  /*35f0*/  USEL UR7, UR7, URZ, UP0 ;  /* 0x000000ff07077287 */ /* 0x000fc80008000000 */
[----:B------:R-:W-:Y:S01]  /*3600*/  ULEA UR6, UR7, UR5, 0x3 ;  /* 0x0000000507067291 */ /* 0x000fe2000f8e18ff */
[----:B--2---:R-:W-:-:S04]  /*3610*/  LOP3.LUT R2, R11, UR8, RZ, 0x3c, !PT ;  /* 0x000000080b027c12 */ /* 0x004fc8000f8e3cff */
[----:B------:R-:W-:-:S04]  /*3620*/  SHF.L.U32 R3, R2, 0x1f, RZ ;  /* 0x0000001f02037819 */ /* 0x000fc800000006ff */
[----:B------:R-:W1:Y:S02]  /*3630*/  SYNCS.PHASECHK.TRANS64.TRYWAIT P0, [UR6], R3 ;  /* 0x00000003ff0075a7 */ /* 0x000e640008001106 */
[----:B-1----:R-:W-:Y:S05]  /*3640*/  @!P0 BRA `(.L_x_61) ;  /* 0x0000005c00588947 */ /* 0x002fea0003800000 */
.L_x_153:
        /* <DEDUP_REMOVED lines=9> */
.L_x_155:
[----:B------:R-:W-:-:S04]  /*36e0*/  UIADD3 UR7, UPT, UPT, UR7, 0x1, URZ ;  /* 0x0000000107077890 */ /* 0x000fc8000fffe0ff */
[----:B------:R-:W-:-:S04]  /*36f0*/  UISETP.NE.AND UP0, UPT, UR7, 0x4, UPT ;  /* 0x000000040700788c */ /* 0x000fc8000bf05270 */
[----:B------:R-:W-:Y:S02]  /*3700*/  USEL UR6, URZ, 0x1, UP0 ;  /* 0x00000001ff067887 */ /* 0x000fe40008000000 */
[----:B------:R-:W-:-:S04]  /*3710*/  USEL UR7, UR7, URZ, UP0 ;  /* 0x000000ff07077287 */ /* 0x000fc80008000000 */
[----:B------:R-:W-:Y:S01]  /*3720*/  ULEA UR7, UR7, UR5, 0x3 ;  /* 0x0000000507077291 */ /* 0x000fe2000f8e18ff */
[----:B------:R-:W-:-:S04]  /*3730*/  LOP3.LUT R2, R2, UR6, RZ, 0x3c, !PT ;  /* 0x0000000602027c12 */ /* 0x000fc8000f8e3cff */
[----:B------:R-:W-:-:S04]  /*3740*/  SHF.L.U32 R2, R2, 0x1f, RZ ;  /* 0x0000001f02027819 */ /* 0x000fc800000006ff */
[----:B------:R-:W2:Y:S02]  /*3750*/  SYNCS.PHASECHK.TRANS64.TRYWAIT P0, [UR7], R2 ;  /* 0x00000002ff0075a7 */ /* 0x000ea40008001107 */
[----:B--2---:R-:W-:Y:S05]  /*3760*/  @!P0 BRA `(.L_x_63) ;  /* 0x0000005c00408947 */ /* 0x004fea0003800000 */
.L_x_157:
[----:B------:R-:W-:Y:S01]  /*3770*/  NOP ;  /* 0x0000000000007918 */ /* 0x000fe20000000000 */
[----:B-1----:R-:W1:Y:S01]  /*3780*/  LDS R0, [UR4+0x14] ;  /* 0x00001404ff007984 */ /* 0x002e620008000800 */
[----:B------:R-:W-:Y:S01]  /*3790*/  ULOP3.LUT UR6, UR16, 0xffff, URZ, 0xc0, !UPT ;  /* 0x0000ffff10067892 */ /* 0x000fe2000f8ec0ff */
[----:B------:R-:W-:Y:S01]  /*37a0*/  UMOV UR8, 0xffff ;  /* 0x0000ffff00087882 */ /* 0x000fe20000000000 */
[----:B------:R-:W-:Y:S02]  /*37b0*/  UMOV UR5, 0x1 ;  /* 0x0000000100057882 */ /* 0x000fe40000000000 */
[----:B------:R-:W-:-:S04]  /*37c0*/  USHF.R.U32.HI UR6, URZ, 0x5, UR6 ;  /* 0x00000005ff067899 */ /* 0x000fc80008011606 */
[----:B------:R-:W-:Y:S02]  /*37d0*/  USHF.L.U32 UR8, UR8, UR6, URZ ;  /* 0x0000000608087299 */ /* 0x000fe400080006ff */
[----:B------:R-:W-:-:S04]  /*37e0*/  USHF.L.U32 UR5, UR5, UR6, URZ ;  /* 0x0000000605057299 */ /* 0x000fc800080006ff */
[----:B-1----:R-:W-:-:S04]  /*37f0*/  LOP3.LUT R0, R0, UR8, RZ, 0xc0, !PT ;  /* 0x0000000800007c12 */ /* 0x002fc8000f8ec0ff */
[----:B------:R-:W-:-:S13]  /*3800*/  ISETP.NE.AND P0, PT, R0, UR8, PT ;  /* 0x0000000800007c0c */ /* 0x000fda000bf05270 */
[----:B------:R-:W-:Y:S05]  /*3810*/  @P0 BRA `(.L_x_64) ;  /* 0x0000000000580947 */ /* 0x000fea0003800000 */
[----:B------:R-:W1:Y:S02]  /*3820*/  LDS R0, [UR4+0x18] ;  /* 0x00001804ff007984 */ /* 0x000e640008000800 */
[----:B-1----:R-:W-:-:S04]  /*3830*/  LOP3.LUT R0, R0, UR5, RZ, 0xc0, !PT ;  /* 0x0000000500007c12 */ /* 0x002fc8000f8ec0ff */
[----:B------:R-:W-:-:S13]  /*3840*/  ISETP.NE.AND P0, PT, R0, UR5, PT ;  /* 0x0000000500007c0c */ /* 0x000fda000bf05270 */
[----:B------:R-:W-:Y:S05]  /*3850*/  @P0 BRA `(.L_x_65) ;  /* 0x00000000003c0947 */ /* 0x000fea0003800000 */
[----:B------:R-:W1:Y:S01]  /*3860*/  S2R R2, SR_LANEID ;  /* 0x0000000000027919 */ /* 0x000e620000000000 */
[----:B------:R-:W-:Y:S01]  /*3870*/  ULOP3.LUT UR8, URZ, UR8, URZ, 0x33, !UPT ;  /* 0x00000008ff087292 */ /* 0x000fe2000f8e33ff */
[----:B------:R-:W-:Y:S02]  /*3880*/  VOTEU.ANY UR7, UPT, PT ;  /* 0x0000000000077886 */ /* 0x000fe400038e0100 */
[----:B------:R-:W-:-:S03]  /*3890*/  UFLO.U32 UR7, UR7 ;  /* 0x00000007000772bd */ /* 0x000fc600080e0000 */
[----:B------:R-:W-:-:S04]  /*38a0*/  IMAD.U32 R0, RZ, RZ, UR8 ;  /* 0x00000008ff007e24 */ /* 0x000fc8000f8e00ff */
[----:B------:R2:W4:Y:S02]  /*38b0*/  REDUX UR6, R0 ;  /* 0x00000000000673c4 */ /* 0x0005240000000000 */
[----:B------:R1:W-:Y:S02]  /*38c0*/  UTCATOMSWS.AND URZ, UR8 ;  /* 0x0000000800ff79e3 */ /* 0x0003e40008000000 */
[----:B-1----:R-:W-:Y:S02]  /*38d0*/  ISETP.EQ.U32.AND P0, PT, R2, UR7, PT ;  /* 0x0000000702007c0c */ /* 0x002fe4000bf02070 */
[----:B--2---:R-:W-:Y:S02]  /*38e0*/  LOP3.LUT R0, RZ, UR5, RZ, 0x33, !PT ;  /* 0x00000005ff007c12 */ /* 0x004fe4000f8e33ff */
[----:B----4-:R-:W-:Y:S02]  /*38f0*/  MOV R2, UR6 ;  /* 0x0000000600027c02 */ /* 0x010fe40008000f00 */
[----:B------:R-:W1:Y:S07]  /*3900*/  REDUX UR5, R0 ;  /* 0x00000000000573c4 */ /* 0x000e6e0000000000 */
[----:B------:R2:W-:Y:S01]  /*3910*/  @P0 ATOMS.AND RZ, [UR4+0x14], R2 ;  /* 0x00001402ffff098c */ /* 0x0005e2000a800004 */
[----:B-1----:R-:W-:-:S05]  /*3920*/  IMAD.U32 R0, RZ, RZ, UR5 ;  /* 0x00000005ff007e24 */ /* 0x002fca000f8e00ff */
[----:B------:R2:W-:Y:S01]  /*3930*/  @P0 ATOMS.AND RZ, [UR4+0x18], R0 ;  /* 0x00001800ffff098c */ /* 0x0005e2000a800004 */
[----:B------:R-:W-:Y:S05]  /*3940*/  BRA `(.L_x_66) ;  /* 0x0000000000147947 */ /* 0x000fea0003800000 */
.L_x_65:
[----:B------:R-:W-:Y:S02]  /*3950*/  MOV R2, 0x3970 ;  /* 0x0000397000027802 */ /* 0x000fe40000000f00 */
[----:B---3-5:R-:W-:Y:S05]  /*3960*/  CALL.REL.NOINC `($__internal_0_$__cuda_sm10x_tcgen05_guardrail_trap_col_being_dealloced_not_returned_by_alloc) ;  /* 0x0000006000287944 */ /* 0x028fea0003c00000 */
[----:B------:R-:W-:Y:S05]  /*3970*/  BRA `(.L_x_66) ;  /* 0x0000000000087947 */ /* 0x000fea0003800000 */
.L_x_64:
[----:B------:R-:W-:Y:S02]  /*3980*/  MOV R2, 0x39a0 ;  /* 0x000039a000027802 */ /* 0x000fe40000000f00 */
[----:B---3-5:R-:W-:Y:S05]  /*3990*/  CALL.REL.NOINC `($__internal_2_$__cuda_sm10x_tcgen05_guardrail_trap_unallocated_columns_being_dealloced) ;  /* 0x0000006000347944 */ /* 0x028fea0003c00000 */
.L_x_66:
[----:B------:R-:W-:Y:S01]  /*39a0*/  NOP ;  /* 0x0000000000007918 */ /* 0x000fe20000000000 */
[----:B------:R-:W-:Y:S05]  /*39b0*/  EXIT ;  /* 0x000000000000794d */ /* 0x000fea0003800000 */
.L_x_48:
[----:B------:R-:W-:-:S09]  /*39c0*/  UISETP.NE.OR UP2, UPT, UR8, 0x3, !UP2 ;  /* 0x000000030800788c */ /* 0x000fd2000d745670 */
[----:B------:R-:W-:Y:S05]  /*39d0*/  BRA.U UP2, `(.L_x_67) ;  /* 0x0000001102087547 */ /* 0x000fea000b800000 */
[----:B------:R-:W1:Y:S01]  /*39e0*/  LDC R0, c[0x0][0xb30] ;  /* 0x0002cc00ff007b82 */ /* 0x000e620000000800 */
[----:B------:R-:W2:Y:S01]  /*39f0*/  LDCU.64 UR8, c[0x0][0x888] ;  /* 0x00011100ff0877ac */ /* 0x000ea20008000a00 */
[----:B------:R-:W-:Y:S02]  /*3a00*/  HFMA2 R27, -RZ, RZ, 0, 0 ;  /* 0x00000000ff1b7431 */ /* 0x000fe400000001ff */
[----:B------:R-:W-:Y:S01]  /*3a10*/  IMAD.MOV.U32 R29, RZ, RZ, 0x1 ;  /* 0x00000001ff1d7424 */ /* 0x000fe200078e00ff */
[----:B------:R-:W-:Y:S01]  /*3a20*/  MOV R25, 0x2000 ;  /* 0x0000200000197802 */ /* 0x000fe20000000f00 */
[----:B------:R-:W4:Y:S01]  /*3a30*/  LDCU.64 UR4, c[0x0][0x890] ;  /* 0x00011200ff0477ac */ /* 0x000f220008000a00 */
[----:B------:R-:W-:Y:S01]  /*3a40*/  IMAD.MOV.U32 R28, RZ, RZ, RZ ;  /* 0x000000ffff1c7224 */ /* 0x000fe200078e00ff */
[----:B------:R-:W3:Y:S01]  /*3a50*/  LDC R24, c[0x0][0x370] ;  /* 0x0000dc00ff187b82 */ /* 0x000ee20000000800 */
[----:B------:R-:W-:Y:S01]  /*3a60*/  UMOV UR7, 0x400 ;  /* 0x0000040000077882 */ /* 0x000fe20000000000 */
[----:B------:R-:W-:-:S02]  /*3a70*/  UPLOP3.LUT UP1, UPT, UPT, UPT, UPT, 0x40, 0x4 ;  /* 0x000000000004789c */ /* 0x000fc40003f2e870 */
[----:B------:R-:W-:-:S04]  /*3a80*/  ULEA UR7, UR37, UR7, 0x18 ;  /* 0x0000000725077291 */ /* 0x000fc8000f8ec0ff */
[----:B------:R-:W3:Y:S01]  /*3a90*/  LDC R3, c[0x0][0xb0c] ;  /* 0x0002c300ff037b82 */ /* 0x000ee20000000800 */
[----:B------:R-:W-:Y:S02]  /*3aa0*/  UIADD3 UR13, UPT, UPT, UR7, 0x58, URZ ;  /* 0x00000058070d7890 */ /* 0x000fe4000fffe0ff */
[----:B--2---:R-:W-:Y:S02]  /*3ab0*/  UISETP.NE.U32.AND UP2, UPT, UR8, URZ, UPT ;  /* 0x000000ff0800728c */ /* 0x004fe4000bf45070 */
[----:B------:R-:W-:Y:S02]  /*3ac0*/  UIADD3 UR33, UPT, UPT, UR7, 0x40, URZ ;  /* 0x0000004007217890 */ /* 0x000fe4000fffe0ff */
[----:B----4-:R-:W-:Y:S01]  /*3ad0*/  UISETP.NE.U32.AND UP3, UPT, UR4, URZ, UPT ;  /* 0x000000ff0400728c */ /* 0x010fe2000bf65070 */
[----:B------:R-:W2:Y:S01]  /*3ae0*/  LDC R18, c[0x0][0xb20] ;  /* 0x0002c800ff127b82 */ /* 0x000ea20000000800 */
[----:B-1----:R-:W-:Y:S01]  /*3af0*/  ISETP.NE.AND P1, PT, R0, 0x1, PT ;  /* 0x000000010000780c */ /* 0x002fe20003f25270 */
[----:B------:R-:W-:-:S02]  /*3b00*/  UISETP.NE.AND.EX UP2, UPT, UR9, URZ, UPT, UP2 ;  /* 0x000000ff0900728c */ /* 0x000fc4000bf45320 */
[----:B------:R-:W-:Y:S02]  /*3b10*/  UIADD3 UR25, UPT, UPT, UR7, 0x48, URZ ;  /* 0x0000004807197890 */ /* 0x000fe4000fffe0ff */
[----:B------:R-:W-:Y:S02]  /*3b20*/  UIADD3 UR17, UPT, UPT, UR7, 0x50, URZ ;  /* 0x0000005007117890 */ /* 0x000fe4000fffe0ff */
[----:B------:R-:W1:Y:S01]  /*3b30*/  LDC.64 R30, c[0x0][0x348] ;  /* 0x0000d200ff1e7b82 */ /* 0x000e620000000a00 */
[----:B------:R-:W-:Y:S02]  /*3b40*/  UPRMT UR13, UR37, 0x654, UR13 ;  /* 0x00000654250d7896 */ /* 0x000fe4000800000d */
[----:B------:R-:W-:-:S05]  /*3b50*/  UISETP.NE.AND.EX UP3, UPT, UR5, URZ, UPT, UP3 ;  /* 0x000000ff0500728c */ /* 0x000fca000bf65330 */
[----:B------:R-:W4:Y:S08]  /*3b60*/  LDC.64 R16, c[0x0][0xb10] ;  /* 0x0002c400ff107b82 */ /* 0x000f300000000a00 */
[----:B------:R-:W1:Y:S08]  /*3b70*/  LDC.64 R6, c[0x0][0xb18] ;  /* 0x0002c600ff067b82 */ /* 0x000e700000000a00 */
[----:B------:R-:W1:Y:S08]  /*3b80*/  LDC.64 R4, c[0x0][0xb28] ;  /* 0x0002ca00ff047b82 */ /* 0x000e700000000a00 */
[----:B--23--:R-:W1:Y:S02]  /*3b90*/  LDC R19, c[0x0][0x374] ;  /* 0x0000dd00ff137b82 */ /* 0x00ce640000000800 */
.L_x_78:
[C---:B------:R-:W-:Y:S02]  /*3ba0*/  LEA R0, R28.reuse, UR7, 0x3 ;  /* 0x000000071c007c11 */ /* 0x040fe4000f8e18ff */
[----:B------:R-:W-:Y:S02]  /*3bb0*/  SHF.L.U32 R2, R27, 0x1f, RZ ;  /* 0x0000001f1b027819 */ /* 0x000fe400000006ff */
[----:B------:R-:W-:Y:S02]  /*3bc0*/  LEA R20, R28, UR7, 0x4 ;  /* 0x000000071c147c11 */ /* 0x000fe4000f8e20ff */
[----:B--2---:R-:W2:Y:S02]  /*3bd0*/  SYNCS.PHASECHK.TRANS64.TRYWAIT P0, [R0+URZ+0x90], R2 ;  /* 0x00009002000075a7 */ /* 0x004ea400080011ff */
[----:B--2---:R-:W-:Y:S05]  /*3be0*/  @!P0 BRA `(.L_x_68) ;  /* 0x0000005800388947 */ /* 0x004fea0003800000 */
.L_x_158:
[----:B------:R-:W-:Y:S01]  /*3bf0*/  ISETP.GE.AND P0, PT, R40, 0x1, PT ;  /* 0x000000012800780c */ /* 0x000fe20003f06270 */
[----:B------:R-:W3:Y:S01]  /*3c00*/  LDS.128 R20, [R20+0x120] ;  /* 0x0001200014147984 */ /* 0x000ee20000000c00 */
[----:B--2---:R-:W-:Y:S01]  /*3c10*/  VIADD R0, R0, 0xa0 ;  /* 0x000000a000007836 */ /* 0x004fe20000000000 */
[----:B------:R-:W-:Y:S01]  /*3c20*/  @!PT LDS RZ, [RZ] ;  /* 0x00000000fffff984 */ /* 0x000fe20000000800 */
[----:B------:R-:W-:Y:S01]  /*3c30*/  @!PT LDS RZ, [RZ] ;  /* 0x00000000fffff984 */ /* 0x000fe20000000800 */
[----:B------:R-:W-:Y:S01]  /*3c40*/  @!PT LDS RZ, [RZ] ;  /* 0x00000000fffff984 */ /* 0x000fe20000000800 */
[----:B------:R-:W-:Y:S01]  /*3c50*/  @!PT LDS RZ, [RZ] ;  /* 0x00000000fffff984 */ /* 0x000fe20000000800 */
[----:B------:R2:W-:Y:S06]  /*3c60*/  MEMBAR.ALL.CTA ;  /* 0x0000000000007992 */ /* 0x0005ec0000008000 */
[----:B--2---:R-:W2:Y:S01]  /*3c70*/  FENCE.VIEW.ASYNC.S ;  /* 0x00000000000073c6 */ /* 0x004ea20000000000 */
[----:B------:R-:W-:Y:S04]  /*3c80*/  PRMT R0, RZ, 0x654, R0 ;  /* 0x00000654ff007816 */ /* 0x000fe80000000000 */
[----:B--2---:R2:W-:Y:S01]  /*3c90*/  SYNCS.ARRIVE.TRANS64.RED.A1T0 RZ, [R0+URZ], RZ ;  /* 0x000000ff00ff79a7 */ /* 0x0045e200081004ff */
[----:B---3--:R-:W-:Y:S11]  /*3ca0*/  LOP3.LUT P3, RZ, R22, 0x1, RZ, 0xc0, !PT ;  /* 0x0000000116ff7812 */ /* 0x008ff6000786c0ff */
[----:B------:R-:W-:Y:S02]  /*3cb0*/  @!UPT UIADD3 URZ, UPT, UPT, URZ, URZ, URZ ;  /* 0x000000fffffff290 */ /* 0x000fe4000fffe0ff */
[----:B------:R-:W-:Y:S02]  /*3cc0*/  @P3 MOV R11, R20 ;  /* 0x00000014000b3202 */ /* 0x000fe40000000f00 */
[----:B------:R-:W-:Y:S01]  /*3cd0*/  @P3 LOP3.LUT R10, R21, 0xffff, RZ, 0xc0, !PT ;  /* 0x0000ffff150a3812 */ /* 0x000fe200078ec0ff */
[----:B--2---:R-:W-:Y:S06]  /*3ce0*/  @!P0 BRA `(.L_x_69) ;  /* 0x0000000000a48947 */ /* 0x004fec0003800000 */
[-C--:B-1----:R-:W-:Y:S01]  /*3cf0*/  IMAD.HI.U32 R0, R19, R7.reuse, RZ ;  /* 0x0000000713007227 */ /* 0x082fe200078e00ff */
[----:B------:R-:W-:Y:S02]  /*3d00*/  ISETP.NE.AND P0, PT, R6, 0x1, PT ;  /* 0x000000010600780c */ /* 0x000fe40003f05270 */
[----:B------:R-:W-:Y:S01]  /*3d10*/  ISETP.NE.AND P2, PT, R40, 0x1, PT ;  /* 0x000000012800780c */ /* 0x000fe20003f45270 */
[----:B----4-:R-:W-:Y:S01]  /*3d20*/  IMAD.HI.U32 R9, R24, R16, RZ ;  /* 0x0000001018097227 */ /* 0x010fe200078e00ff */
[----:B------:R-:W-:Y:S02]  /*3d30*/  SHF.R.U32.HI R0, RZ, R18, R0 ;  /* 0x00000012ff007219 */ /* 0x000fe40000011600 */
[----:B------:R-:W-:Y:S01]  /*3d40*/  ISETP.NE.AND P4, PT, R3, 0x1, PT ;  /* 0x000000010300780c */ /* 0x000fe20003f85270 */
[----:B------:R-:W-:Y:S01]  /*3d50*/  IMAD.HI.U32 R13, R10, R7, RZ ;  /* 0x000000070a0d7227 */ /* 0x000fe200078e00ff */
[----:B------:R-:W-:Y:S02]  /*3d60*/  SHF.R.U32.HI R9, RZ, R17, R9 ;  /* 0x00000011ff097219 */ /* 0x000fe40000011609 */
[----:B------:R-:W-:Y:S01]  /*3d70*/  SEL R0, R19, R0, !P0 ;  /* 0x0000000013007207 */ /* 0x000fe20004000000 */
[----:B------:R-:W-:Y:S01]  /*3d80*/  IMAD.HI.U32 R12, R11, R16, RZ ;  /* 0x000000100b0c7227 */ /* 0x000fe200078e00ff */
[----:B------:R-:W-:Y:S03]  /*3d90*/  SEL R9, R24, R9, !P4 ;  /* 0x0000000918097207 */ /* 0x000fe60006000000 */
[-C--:B------:R-:W-:Y:S01]  /*3da0*/  IMAD.HI.U32 R8, R0, R4.reuse, RZ ;  /* 0x0000000400087227 */ /* 0x080fe200078e00ff */
[----:B------:R-:W-:Y:S03]  /*3db0*/  SHF.R.U32.HI R12, RZ, R17, R12 ;  /* 0x00000011ff0c7219 */ /* 0x000fe6000001160c */
[----:B------:R-:W-:Y:S01]  /*3dc0*/  IMAD.HI.U32 R2, R9, R4, RZ ;  /* 0x0000000409027227 */ /* 0x000fe200078e00ff */
[-C--:B------:R-:W-:Y:S02]  /*3dd0*/  @P2 SHF.R.U32.HI R0, RZ, R5.reuse, R8 ;  /* 0x00000005ff002219 */ /* 0x080fe40000011608 */
[----:B------:R-:W-:Y:S02]  /*3de0*/  SHF.R.U32.HI R8, RZ, R18, R13 ;  /* 0x00000012ff087219 */ /* 0x000fe4000001160d */
[----:B------:R-:W-:Y:S01]  /*3df0*/  @P2 SHF.R.U32.HI R9, RZ, R5, R2 ;  /* 0x00000005ff092219 */ /* 0x000fe20000011602 */
[----:B------:R-:W-:Y:S01]  /*3e00*/  IMAD R0, R40, R0, RZ ;  /* 0x0000000028007224 */ /* 0x000fe200078e02ff */
[----:B------:R-:W-:Y:S02]  /*3e10*/  SEL R8, R10, R8, !P0 ;  /* 0x000000080a087207 */ /* 0x000fe40004000000 */
[----:B------:R-:W-:Y:S01]  /*3e20*/  SEL R2, R11, R12, !P4 ;  /* 0x0000000c0b027207 */ /* 0x000fe20006000000 */
[----:B------:R-:W-:Y:S01]  /*3e30*/  IMAD R12, R40, R9, RZ ;  /* 0x00000009280c7224 */ /* 0x000fe200078e02ff */
[C---:B------:R-:W-:Y:S01]  /*3e40*/  ISETP.GE.AND P0, PT, R8.reuse, R0, PT ;  /* 0x000000000800720c */ /* 0x040fe20003f06270 */
[----:B------:R-:W-:Y:S03]  /*3e50*/  IMAD.HI.U32 R0, R8, R4, RZ ;  /* 0x0000000408007227 */ /* 0x000fe600078e00ff */
[----:B------:R-:W-:Y:S02]  /*3e60*/  ISETP.GE.OR P0, PT, R2, R12, P0 ;  /* 0x0000000c0200720c */ /* 0x000fe40000706670 */
[-C--:B------:R-:W-:Y:S04]  /*3e70*/  SHF.R.U32.HI R0, RZ, R5.reuse, R0 ;  /* 0x00000005ff007219 */ /* 0x080fe80000011600 */
[----:B------:R-:W-:Y:S05]  /*3e80*/  SEL R13, R8, R0, !P2 ;  /* 0x00000000080d7207 */ /* 0x000fea0005000000 */
[----:B------:R-:W-:Y:S02]  /*3e90*/  IMAD.MOV R12, RZ, RZ, -R13 ;  /* 0x000000ffff0c7224 */ /* 0x000fe400078e0a0d */
[----:B------:R-:W-:Y:S04]  /*3ea0*/  @!P0 IMAD.HI.U32 R0, R2, R4, RZ ;  /* 0x0000000402008227 */ /* 0x000fe800078e00ff */
[----:B------:R-:W-:Y:S01]  /*3eb0*/  IMAD R12, R40, R12, R8 ;  /* 0x0000000c280c7224 */ /* 0x000fe200078e0208 */
[----:B------:R-:W-:Y:S04]  /*3ec0*/  @!P0 SHF.R.U32.HI R0, RZ, R5, R0 ;  /* 0x00000005ff008219 */ /* 0x000fe80000011600 */
[----:B------:R-:W-:Y:S04]  /*3ed0*/  @!P0 SEL R0, R2, R0, !P2 ;  /* 0x0000000002008207 */ /* 0x000fe80005000000 */
[----:B------:R-:W-:Y:S01]  /*3ee0*/  @!P0 IADD3 R13, PT, PT, R13, -R0, RZ ;  /* 0x800000000d0d8210 */ /* 0x000fe20007ffe0ff */
[----:B------:R-:W-:Y:S01]  /*3ef0*/  @!P0 IMAD R0, R9, R12, R0 ;  /* 0x0000000c09008224 */ /* 0x000fe200078e0200 */
[----:B------:R-:W-:Y:S01]  /*3f00*/  IADD3 R9, PT, PT, -R8, RZ, RZ ;  /* 0x000000ff08097210 */ /* 0x000fe20007ffe1ff */
[--C-:B------:R-:W-:Y:S02]  /*3f10*/  IMAD.MOV R12, RZ, RZ, -R2.reuse ;  /* 0x000000ffff0c7224 */ /* 0x100fe400078e0a02 */
[----:B------:R-:W-:Y:S02]  /*3f20*/  @!P0 IMAD R8, R13, R40, R2 ;  /* 0x000000280d088224 */ /* 0x000fe400078e0202 */
[----:B------:R-:W-:Y:S02]  /*3f30*/  @!P0 IMAD.MOV.U32 R2, RZ, RZ, R0 ;  /* 0x000000ffff028224 */ /* 0x000fe400078e0000 */
[----:B------:R-:W-:Y:S02]  /*3f40*/  IMAD R11, R3, R12, R11 ;  /* 0x0000000c030b7224 */ /* 0x000fe400078e020b */
[----:B------:R-:W-:Y:S02]  /*3f50*/  IMAD R10, R6, R9, R10 ;  /* 0x00000009060a7224 */ /* 0x000fe400078e020a */
[----:B------:R-:W-:Y:S02]  /*3f60*/  IMAD R11, R2, R3, R11 ;  /* 0x00000003020b7224 */ /* 0x000fe400078e020b */
[----:B------:R-:W-:Y:S02]  /*3f70*/  IMAD R10, R8, R6, R10 ;  /* 0x00000006080a7224 */ /* 0x000fe400078e020a */
.L_x_69:
[----:B------:R-:W-:Y:S05]  /*3f80*/  BRA.U UP1, `(.L_x_70) ;  /* 0x0000000101107547 */ /* 0x000fea000b800000 */
[----:B------:R-:W-:Y:S04]  /*3f90*/  MOV R2, UR6 ;  /* 0x0000000600027c02 */ /* 0x000fe80008000f00 */
[----:B------:R-:W-:Y:S04]  /*3fa0*/  SHF.L.U32 R2, R2, 0x1f, RZ ;  /* 0x0000001f02027819 */ /* 0x000fe800000006ff */
[----:B------:R-:W2:Y:S02]  /*3fb0*/  SYNCS.PHASECHK.TRANS64.TRYWAIT P0, [UR7+0x88], R2 ;  /* 0x00008802ff0075a7 */ /* 0x000ea40008001107 */
[----:B--2---:R-:W-:Y:S05]  /*3fc0*/  @!P0 BRA `(.L_x_71) ;  /* 0x0000005400548947 */ /* 0x004fea0003800000 */
.L_x_70:
[----:B------:R-:W-:Y:S02]  /*3fd0*/  R2UR UR35, R15 ;  /* 0x000000000f2372ca */ /* 0x000fe400000e0000 */
[----:B------:R-:W-:Y:S02]  /*3fe0*/  R2UR UR34, R14 ;  /* 0x000000000e2272ca */ /* 0x000fe400000e0000 */
[----:B------:R-:W-:Y:S02]  /*3ff0*/  ISETP.NE.U32.AND P2, PT, RZ, UR4, PT ;  /* 0x00000004ff007c0c */ /* 0x000fe4000bf45070 */
[----:B------:R-:W-:Y:S02]  /*4000*/  SHF.L.U32 R14, R29, 0x1f, RZ ;  /* 0x0000001f1d0e7819 */ /* 0x000fe400000006ff */
[----:B------:R-:W-:Y:S05]  /*4010*/  ISETP.NE.AND.EX P2, PT, RZ, UR5, PT, P2 ;  /* 0x00000005ff007c0c */ /* 0x000fea000bf45320 */
[----:B------:R-:W-:Y:S02]  /*4020*/  USHF.L.U32 UR35, UR35, 0x6, URZ ;  /* 0x0000000623237899 */ /* 0x000fe400080006ff */
[----:B------:R-:W-:Y:S01]  /*4030*/  USHF.L.U32 UR34, UR34, 0x8, URZ ;  /* 0x0000000822227899 */ /* 0x000fe200080006ff */
[----:B------:R-:W-:Y:S11]  /*4040*/  BRA.U !UP3, `(.L_x_72) ;  /* 0x000000010b347547 */ /* 0x000ff6000b800000 */
[----:B------:R-:W-:Y:S01]  /*4050*/  UPLOP3.LUT UP0, UPT, UPT, UPT, UP2, 0x80, 0x8 ;  /* 0x000000000008789c */ /* 0x000fe20003f0f020 */
[----:B--2---:R-:W-:Y:S02]  /*4060*/  HFMA2 R0, -RZ, RZ, 0, 5.9604644775390625e-08 ;  /* 0x00000001ff007431 */ /* 0x004fe400000001ff */
[----:B------:R-:W-:Y:S03]  /*4070*/  IMAD.MOV.U32 R88, RZ, RZ, 0x1 ;  /* 0x00000001ff587424 */ /* 0x000fe600078e00ff */
[----:B------:R-:W-:Y:S05]  /*4080*/  PLOP3.LUT P0, PT, PT, PT, UP0, 0x80, 0x8 ;  /* 0x000000000008781c */ /* 0x000fea0003f0f008 */
[----:B------:R-:W2:Y:S01]  /*4090*/  @UP0 LDCU.64 UR10, c[0x0][0x888] ;  /* 0x00011100ff0a07ac */ /* 0x000ea20008000a00 */
[----:B------:R-:W-:Y:S07]  /*40a0*/  @UP0 UIMAD UR8, UR36, UR4, URZ ;  /* 0x00000004240802a4 */ /* 0x000fee000f8e02ff */
[----:B------:R-:W-:Y:S01]  /*40b0*/  @!P0 PRMT R88, R0, 0x7610, R88 ;  /* 0x0000761000588816 */ /* 0x000fe20000000058 */
[----:B--2---:R-:W-:Y:S03]  /*40c0*/  @UP0 UIMAD.WIDE UR10, UR8, 0x4, UR10 ;  /* 0x00000004080a08a5 */ /* 0x004fe6000f8e020a */
[----:B------:R-:W2:Y:S03]  /*40d0*/  @!UP0 LDCU UR8, c[0x0][0x880] ;  /* 0x00011000ff0887ac */ /* 0x000ea60008000800 */
[----:B------:R-:W-:Y:S01]  /*40e0*/  IMAD.U32 R8, RZ, RZ, UR10 ;  /* 0x0000000aff087e24 */ /* 0x000fe2000f8e00ff */
[----:B------:R-:W-:Y:S05]  /*40f0*/  MOV R9, UR11 ;  /* 0x0000000b00097c02 */ /* 0x000fea0008000f00 */
[----:B-----5:R3:W5:Y:S02]  /*4100*/  @P0 LDG.E R49, desc[UR46][R8.64] ;  /* 0x0000002e08310981 */ /* 0x020764000c1e1900 */
[----:B--23--:R-:W-:Y:S07]  /*4110*/  @!P0 IMAD.U32 R49, RZ, RZ, UR8 ;  /* 0x00000008ff318e24 */ /* 0x00cfee000f8e00ff */
.L_x_72:
[----:B-----5:R-:W-:Y:S01]  /*4120*/  @!P2 FSETP.EQ.AND P0, PT, R49, RZ, PT ;  /* 0x000000ff3100a20b */ /* 0x020fe20003f02000 */
[----:B------:R-:W-:Y:S01]  /*4130*/  @!UPT UIADD3 URZ, UPT, UPT, URZ, URZ, URZ ;  /* 0x000000fffffff290 */ /* 0x000fe2000fffe0ff */
[----:B------:R-:W-:Y:S11]  /*4140*/  @!P2 BRA `(.L_x_73) ;  /* 0x000000000014a947 */ /* 0x000ff60003800000 */
[----:B------:R-:W-:Y:S02]  /*4150*/  LOP3.LUT P2, RZ, R88, 0xff, RZ, 0xc0, !PT ;  /* 0x000000ff58ff7812 */ /* 0x000fe4000784c0ff */
[----:B------:R-:W-:Y:S04]  /*4160*/  PLOP3.LUT P0, PT, PT, PT, UP0, 0x80, 0x8 ;  /* 0x000000000008781c */ /* 0x000fe80003f0f008 */
[----:B------:R-:W-:Y:S07]  /*4170*/  PLOP3.LUT P0, PT, P0, PT, PT, 0x8, 0x80 ;  /* 0x000000000080781c */ /* 0x000fee000070e170 */
[----:B------:R-:W-:Y:S11]  /*4180*/  @P2 FSETP.EQ.AND P0, PT, R49, RZ, PT ;  /* 0x000000ff3100220b */ /* 0x000ff60003f02000 */
[----:B------:R-:W-:Y:S02]  /*4190*/  @!UPT UIADD3 URZ, UPT, UPT, URZ, URZ, URZ ;  /* 0x000000fffffff290 */ /* 0x000fe4000fffe0ff */
.L_x_73:
[----:B------:R-:W3:Y:S01]  /*41a0*/  SYNCS.PHASECHK.TRANS64.TRYWAIT P2, [UR7+0x60], R14 ;  /* 0x0000600eff0075a7 */ /* 0x000ee20008041107 */
[----:B------:R-:W-:Y:S04]  /*41b0*/  ELECT P4, URZ, PT ;  /* 0x0000000000ff782f */ /* 0x000fe80003880000 */
[----:B------:R-:W-:Y:S11]  /*41c0*/  PLOP3.LUT P4, PT, P0, P4, PT, 0xf2, 0x2f ;  /* 0x00000000002f781c */ /* 0x000ff60000789e72 */
[----:B------:R-:W-:Y:S02]  /*41d0*/  @!UPT UIADD3 URZ, UPT, UPT, URZ, URZ, URZ ;  /* 0x000000fffffff290 */ /* 0x000fe4000fffe0ff */
[----:B-1----:R-:W-:Y:S05]  /*41e0*/  @!P4 IADD3 R8, P0, PT, R30, 0x580, RZ ;  /* 0x000005801e08c810 */ /* 0x002fea0007f1e0ff */
[----:B--2---:R-:W-:Y:S01]  /*41f0*/  @!P4 IMAD.X R2, RZ, RZ, R31, P0 ;  /* 0x000000ffff02c224 */ /* 0x004fe200000e061f */
[----:B---3--:R-:W-:Y:S07]  /*4200*/  @!P2 BRA `(.L_x_74) ;  /* 0x0000005000dca947 */ /* 0x008fee0003800000 */
.L_x_161:
[----:B------:R-:W-:Y:S01]  /*4210*/  @!P4 R2UR UR8, R2 ;  /* 0x000000000208c2ca */ /* 0x000fe200000e0000 */
[----:B------:R-:W-:Y:S01]  /*4220*/  VOTEU.ALL UP1, P4 ;  /* 0x0000000000ff7886 */ /* 0x000fe20002020000 */
[----:B------:R-:W-:Y:S01]  /*4230*/  @!P4 R2UR UR9, R8 ;  /* 0x000000000809c2ca */ /* 0x000fe200000e0000 */
[----:B-1----:R-:W-:Y:S01]  /*4240*/  @!P4 IMAD.MOV.U32 R0, RZ, RZ, 0x2000 ;  /* 0x00002000ff00c424 */ /* 0x002fe200078e00ff */
[----:B------:R-:W-:Y:S01]  /*4250*/  UMOV UR10, 0x0 ;  /* 0x00000000000a7882 */ /* 0x000fe20000000000 */
[----:B------:R-:W-:Y:S01]  /*4260*/  UMOV UR11, 0x10000000 ;  /* 0x10000000000b7882 */ /* 0x000fe20000000000 */
[----:B------:R-:W-:Y:S01]  /*4270*/  @!UP1 UIADD3 UR32, UPT, UPT, UR7, 0x400, URZ ;  /* 0x0000040007209890 */ /* 0x000fe2000fffe0ff */
[----:B------:R-:W-:Y:S06]  /*4280*/  VOTEU.ALL UP1, P4 ;  /* 0x0000000000ff7886 */ /* 0x000fec0002020000 */
[----:B------:R-:W-:Y:S01]  /*4290*/  IMAD.U32 R9, RZ, RZ, UR8 ;  /* 0x00000008ff097e24 */ /* 0x000fe2000f8e00ff */
[----:B------:R-:W-:Y:S01]  /*42a0*/  UPRMT UR8, UR37, 0x654, UR33 ;  /* 0x0000065425087896 */ /* 0x000fe20008000021 */
[----:B------:R-:W-:Y:S03]  /*42b0*/  IMAD.U32 R8, RZ, RZ, UR9 ;  /* 0x00000009ff087e24 */ /* 0x000fe6000f8e00ff */
[----:B------:R-:W-:Y:S02]  /*42c0*/  @!P4 R2UR UR15, R9 ;  /* 0x00000000090fc2ca */ /* 0x000fe400000e0000 */
[----:B------:R-:W-:Y:S02]  /*42d0*/  @!P4 R2UR UR14, R8 ;  /* 0x00000000080ec2ca */ /* 0x000fe400000e0000 */
[----:B------:R-:W-:Y:S05]  /*42e0*/  @!P4 IADD3 R8, P0, PT, R30, 0x580, RZ ;  /* 0x000005801e08c810 */ /* 0x000fea0007f1e0ff */
[----:B------:R-:W-:Y:S06]  /*42f0*/  @!P4 IMAD.X R2, RZ, RZ, R31, P0 ;  /* 0x000000ffff02c224 */ /* 0x000fec00000e061f */
[----:B------:R1:W-:Y:S01]  /*4300*/  @!UP1 UTMALDG.3D [UR32], [UR14], desc[UR10] ;  /* 0x00000a200e0095b4 */ /* 0x0003e20008011000 */
[----:B------:R1:W-:Y:S01]  /*4310*/  @!P4 SYNCS.ARRIVE.TRANS64.RED.A0TR RZ, [UR7+0x40], R0 ;  /* 0x00004000ffffc9a7 */ /* 0x0003e20008300407 */
[----:B------:R-:W-:Y:S01]  /*4320*/  SYNCS.ARRIVE.TRANS64.RED.A1T0 RZ, [UR8], RZ ;  /* 0x000000ffffff79a7 */ /* 0x000fe20008100408 */
[----:B------:R-:W2:Y:S02]  /*4330*/  SYNCS.PHASECHK.TRANS64.TRYWAIT P2, [UR7+0x68], R14 ;  /* 0x0000680eff0075a7 */ /* 0x000ea40008041107 */
[----:B-12---:R-:W-:Y:S05]  /*4340*/  @!P2 BRA `(.L_x_75) ;  /* 0x0000005000a4a947 */ /* 0x006fea0003800000 */
.L_x_163:
[----:B------:R-:W-:Y:S01]  /*4350*/  @!P4 R2UR UR8, R2 ;  /* 0x000000000208c2ca */ /* 0x000fe200000e0000 */
[----:B------:R-:W-:Y:S01]  /*4360*/  VOTEU.ALL UP1, P4 ;  /* 0x0000000000ff7886 */ /* 0x000fe20002020000 */
[----:B------:R-:W-:Y:S01]  /*4370*/  @!P4 R2UR UR9, R8 ;  /* 0x000000000809c2ca */ /* 0x000fe200000e0000 */
[----:B-1----:R-:W-:Y:S01]  /*4380*/  @!P4 IMAD.MOV.U32 R0, RZ, RZ, 0x2000 ;  /* 0x00002000ff00c424 */ /* 0x002fe200078e00ff */
[----:B------:R-:W-:Y:S01]  /*4390*/  UMOV UR10, 0x0 ;  /* 0x00000000000a7882 */ /* 0x000fe20000000000 */
[----:B------:R-:W-:Y:S01]  /*43a0*/  UMOV UR11, 0x10000000 ;  /* 0x10000000000b7882 */ /* 0x000fe20000000000 */
[----:B------:R-:W-:Y:S02]  /*43b0*/  @!UP1 UIADD3 UR26, UPT, UPT, UR34, 0x40, URZ ;  /* 0x00000040221a9890 */ /* 0x000fe4000fffe0ff */
[----:B------:R-:W-:Y:S01]  /*43c0*/  @!UP1 UIADD3 UR24, UPT, UPT, UR7, 0x2400, URZ ;  /* 0x0000240007189890 */ /* 0x000fe2000fffe0ff */
[----:B------:R-:W-:Y:S01]  /*43d0*/  VOTEU.ALL UP1, P4 ;  /* 0x0000000000ff7886 */ /* 0x000fe20002020000 */
[----:B------:R-:W-:Y:S01]  /*43e0*/  UMOV UR27, UR35 ;  /* 0x00000023001b7c82 */ /* 0x000fe20008000000 */
[----:B------:R-:W-:Y:S02]  /*43f0*/  UMOV UR28, UR36 ;  /* 0x00000024001c7c82 */ /* 0x000fe40008000000 */
        /* <DEDUP_REMOVED lines=12> */
.L_x_165:
[----:B------:R-:W2:Y:S01]  /*44c0*/  LDC.64 R12, c[0x0][0xb18] ;  /* 0x0002c600ff0c7b82 */ /* 0x000ea20000000a00 */
[----:B------:R-:W-:Y:S01]  /*44d0*/  @!P4 R2UR UR8, R2 ;  /* 0x000000000208c2ca */ /* 0x000fe200000e0000 */
[----:B------:R-:W-:Y:S01]  /*44e0*/  VOTEU.ALL UP1, P4 ;  /* 0x0000000000ff7886 */ /* 0x000fe20002020000 */
[----:B------:R-:W-:Y:S01]  /*44f0*/  @!P4 R2UR UR9, R8 ;  /* 0x000000000809c2ca */ /* 0x000fe200000e0000 */
[----:B-1----:R-:W-:Y:S01]  /*4500*/  @!P4 IMAD.MOV.U32 R0, RZ, RZ, 0x2000 ;  /* 0x00002000ff00c424 */ /* 0x002fe200078e00ff */
[----:B------:R-:W-:Y:S03]  /*4510*/  UMOV UR10, 0x0 ;  /* 0x00000000000a7882 */ /* 0x000fe60000000000 */
[----:B------:R-:W1:Y:S01]  /*4520*/  @!P1 LDC R2, c[0x0][0xb0c] ;  /* 0x0002c300ff029b82 */ /* 0x000e620000000800 */
[----:B------:R-:W-:Y:S01]  /*4530*/  @!UP1 UIADD3 UR18, UPT, UPT, UR34, 0x80, URZ ;  /* 0x0000008022129890 */ /* 0x000fe2000fffe0ff */
[----:B------:R-:W-:Y:S01]  /*4540*/  @P3 SHF.R.U32.HI R26, RZ, 0x10, R21 ;  /* 0x00000010ff1a3819 */ /* 0x000fe20000011615 */
[----:B------:R-:W-:Y:S01]  /*4550*/  @!UP1 UIADD3 UR16, UPT, UPT, UR7, 0x4400, URZ ;  /* 0x0000440007109890 */ /* 0x000fe2000fffe0ff */
[----:B------:R-:W-:Y:S01]  /*4560*/  VIADD R28, R28, 0x1 ;  /* 0x000000011c1c7836 */ /* 0x000fe20000000000 */
[----:B------:R-:W-:Y:S01]  /*4570*/  VOTEU.ALL UP1, P4 ;  /* 0x0000000000ff7886 */ /* 0x000fe20002020000 */
[----:B------:R-:W-:Y:S01]  /*4580*/  UMOV UR11, 0x10000000 ;  /* 0x10000000000b7882 */ /* 0x000fe20000000000 */
[----:B------:R-:W-:Y:S01]  /*4590*/  UMOV UR19, UR35 ;  /* 0x0000002300137c82 */ /* 0x000fe20008000000 */
[----:B------:R-:W-:Y:S01]  /*45a0*/  IMAD.U32 R9, RZ, RZ, UR8 ;  /* 0x00000008ff097e24 */ /* 0x000fe2000f8e00ff */
[----:B------:R-:W-:Y:S01]  /*45b0*/  UMOV UR20, UR36 ;  /* 0x0000002400147c82 */ /* 0x000fe20008000000 */
[----:B------:R-:W-:Y:S01]  /*45c0*/  IMAD.U32 R8, RZ, RZ, UR9 ;  /* 0x00000009ff087e24 */ /* 0x000fe2000f8e00ff */
[----:B------:R-:W-:Y:S02]  /*45d0*/  UPRMT UR8, UR37, 0x654, UR17 ;  /* 0x0000065425087896 */ /* 0x000fe40008000011 */
[----:B------:R-:W-:Y:S02]  /*45e0*/  @!P4 R2UR UR15, R9 ;  /* 0x00000000090fc2ca */ /* 0x000fe400000e0000 */
[----:B------:R-:W-:Y:S02]  /*45f0*/  @!P4 R2UR UR14, R8 ;  /* 0x00000000080ec2ca */ /* 0x000fe400000e0000 */
[----:B------:R-:W3:Y:S11]  /*4600*/  LDC.64 R8, c[0x0][0xb10] ;  /* 0x0002c400ff087b82 */ /* 0x000ef60000000a00 */
[----:B------:R1:W-:Y:S01]  /*4610*/  @!UP1 UTMALDG.3D [UR16], [UR14], desc[UR10] ;  /* 0x00000a100e0095b4 */ /* 0x0003e20008011000 */
[----:B------:R5:W-:Y:S01]  /*4620*/  @!P4 SYNCS.ARRIVE.TRANS64.RED.A0TR RZ, [UR7+0x50], R0 ;  /* 0x00005000ffffc9a7 */ /* 0x000be20008300407 */
[C---:B---3--:R-:W-:Y:S01]  /*4630*/  @!P1 IMAD.HI.U32 R8, R11.reuse, R8, RZ ;  /* 0x000000080b089227 */ /* 0x048fe200078e00ff */
[----:B--2---:R-:W-:Y:S02]  /*4640*/  @!P1 ISETP.NE.AND P0, PT, R12, 0x1, PT ;  /* 0x000000010c00980c */ /* 0x004fe40003f05270 */
[----:B-1----:R-:W-:Y:S01]  /*4650*/  @!P1 ISETP.NE.AND P2, PT, R2, 0x1, PT ;  /* 0x000000010200980c */ /* 0x002fe20003f45270 */
[----:B------:R-:W-:Y:S01]  /*4660*/  SYNCS.ARRIVE.TRANS64.RED.A1T0 RZ, [UR8], RZ ;  /* 0x000000ffffff79a7 */ /* 0x000fe20008100408 */
[C---:B------:R-:W-:Y:S01]  /*4670*/  @!P1 IMAD.HI.U32 R13, R10.reuse, R13, RZ ;  /* 0x0000000d0a0d9227 */ /* 0x040fe200078e00ff */
[----:B------:R-:W-:Y:S04]  /*4680*/  @!P1 SHF.R.U32.HI R8, RZ, R9, R8 ;  /* 0x00000009ff089219 */ /* 0x000fe80000011608 */
[----:B------:R-:W-:Y:S01]  /*4690*/  @!P1 SEL R8, R11, R8, !P2 ;  /* 0x000000080b089207 */ /* 0x000fe20005000000 */
[----:B------:R-:W1:Y:S01]  /*46a0*/  SYNCS.PHASECHK.TRANS64.TRYWAIT P5, [UR7+0x78], R14 ;  /* 0x0000780eff0075a7 */ /* 0x000e6200080a1107 */
[----:B-----5:R-:W2:Y:S02]  /*46b0*/  @!P1 LDC R0, c[0x0][0xb20] ;  /* 0x0002c800ff009b82 */ /* 0x020ea40000000800 */
[----:B--2---:R-:W-:Y:S04]  /*46c0*/  @!P1 SHF.R.U32.HI R0, RZ, R0, R13 ;  /* 0x00000000ff009219 */ /* 0x004fe8000001160d */
[----:B------:R-:W-:Y:S05]  /*46d0*/  @!P1 SEL R9, R10, R0, !P0 ;  /* 0x000000000a099207 */ /* 0x000fea0004000000 */
[----:B------:R-:W-:Y:S02]  /*46e0*/  @!P1 IMAD.IADD R0, R9, 0x1, -R8 ;  /* 0x0000000109009824 */ /* 0x000fe400078e0a08 */
[----:B------:R-:W-:Y:S02]  /*46f0*/  @!P1 IMAD.IADD R8, R8, 0x1, -R9 ;  /* 0x0000000108089824 */ /* 0x000fe400078e0a09 */
[----:B------:R-:W-:Y:S02]  /*4700*/  @!P1 IMAD R11, R0, R2, R11 ;  /* 0x00000002000b9224 */ /* 0x000fe400078e020b */
[----:B------:R-:W-:Y:S01]  /*4710*/  @!P1 IMAD R10, R8, R12, R10 ;  /* 0x0000000c080a9224 */ /* 0x000fe200078e020a */
[----:B-1----:R-:W-:Y:S06]  /*4720*/  @!P5 BRA `(.L_x_77) ;  /* 0x0000004c00dcd947 */ /* 0x002fec0003800000 */
.L_x_167:
[----:B------:R-:W-:Y:S01]  /*4730*/  @!P4 IADD3 R2, P0, PT, R30, 0x580, RZ ;  /* 0x000005801e02c810 */ /* 0x000fe20007f1e0ff */
[----:B------:R-:W-:Y:S01]  /*4740*/  VOTEU.ALL UP1, P4 ;  /* 0x0000000000ff7886 */ /* 0x000fe20002020000 */
[----:B------:R-:W-:Y:S01]  /*4750*/  UMOV UR18, 0x0 ;  /* 0x0000000000127882 */ /* 0x000fe20000000000 */
[----:B------:R-:W-:Y:S01]  /*4760*/  UMOV UR19, 0x10000000 ;  /* 0x1000000000137882 */ /* 0x000fe20000000000 */
[----:B------:R-:W-:Y:S01]  /*4770*/  @!P4 R2UR UR9, R2 ;  /* 0x000000000209c2ca */ /* 0x000fe200000e0000 */
[----:B-1----:R-:W-:Y:S01]  /*4780*/  @!P4 IMAD.X R0, RZ, RZ, R31, P0 ;  /* 0x000000ffff00c224 */ /* 0x002fe200000e061f */
[----:B------:R-:W-:Y:S01]  /*4790*/  @!UP1 UIADD3 UR10, UPT, UPT, UR34, 0xc0, URZ ;  /* 0x000000c0220a9890 */ /* 0x000fe2000fffe0ff */
[----:B------:R-:W-:Y:S01]  /*47a0*/  ISETP.NE.AND P0, PT, R28, 0x2, PT ;  /* 0x000000021c00780c */ /* 0x000fe20003f05270 */
[----:B------:R-:W-:Y:S01]  /*47b0*/  UMOV UR11, UR35 ;  /* 0x00000023000b7c82 */ /* 0x000fe20008000000 */
[----:B------:R-:W-:Y:S01]  /*47c0*/  UMOV UR12, UR36 ;  /* 0x00000024000c7c82 */ /* 0x000fe20008000000 */
[----:B------:R-:W-:Y:S01]  /*47d0*/  @!P4 R2UR UR8, R0 ;  /* 0x000000000008c2ca */ /* 0x000fe200000e0000 */
[----:B------:R-:W-:Y:S01]  /*47e0*/  IMAD.IADD R14, R10, 0x1, R86 ;  /* 0x000000010a0e7824 */ /* 0x000fe200078e0256 */
[----:B------:R-:W-:Y:S01]  /*47f0*/  @P3 R2UR UR36, R26 ;  /* 0x000000001a2432ca */ /* 0x000fe200000e0000 */
[----:B------:R-:W-:Y:S01]  /*4800*/  IMAD.IADD R15, R11, 0x1, R87 ;  /* 0x000000010b0f7824 */ /* 0x000fe200078e0257 */
[----:B------:R-:W-:Y:S02]  /*4810*/  SEL R0, RZ, 0x1, P0 ;  /* 0x00000001ff007807 */ /* 0x000fe40000000000 */
[----:B------:R-:W-:Y:S01]  /*4820*/  LOP3.LUT R29, R29, 0x1, RZ, 0x3c, !PT ;  /* 0x000000011d1d7812 */ /* 0x000fe200078e3cff */
[----:B------:R-:W-:Y:S01]  /*4830*/  IMAD.U32 R8, RZ, RZ, UR9 ;  /* 0x00000009ff087e24 */ /* 0x000fe2000f8e00ff */
[----:B------:R-:W-:Y:S01]  /*4840*/  @!UP1 UIADD3 UR9, UPT, UPT, UR7, 0x58, URZ ;  /* 0x0000005807099890 */ /* 0x000fe2000fffe0ff */
[----:B------:R-:W-:Y:S02]  /*4850*/  LOP3.LUT R27, R27, R0, RZ, 0x3c, !PT ;  /* 0x000000001b1b7212 */ /* 0x000fe400078e3cff */
[----:B------:R-:W-:Y:S02]  /*4860*/  SEL R28, R28, RZ, P0 ;  /* 0x000000ff1c1c7207 */ /* 0x000fe40000000000 */
[----:B------:R-:W-:Y:S01]  /*4870*/  IMAD.U32 R9, RZ, RZ, UR8 ;  /* 0x00000008ff097e24 */ /* 0x000fe2000f8e00ff */
[----:B------:R-:W-:Y:S01]  /*4880*/  @!P4 R2UR UR14, R8 ;  /* 0x00000000080ec2ca */ /* 0x000fe200000e0000 */
[----:B------:R-:W-:Y:S01]  /*4890*/  @!UP1 UIADD3 UR8, UPT, UPT, UR7, 0x6400, URZ ;  /* 0x0000640007089890 */ /* 0x000fe2000fffe0ff */
[----:B------:R-:W-:Y:S02]  /*48a0*/  VOTEU.ALL UP1, P4 ;  /* 0x0000000000ff7886 */ /* 0x000fe40002020000 */
[----:B------:R-:W-:Y:S11]  /*48b0*/  @!P4 R2UR UR15, R9 ;  /* 0x00000000090fc2ca */ /* 0x000ff600000e0000 */
[----:B------:R-:W-:Y:S02]  /*48c0*/  @!UPT UIADD3 URZ, UPT, UPT, URZ, URZ, URZ ;  /* 0x000000fffffff290 */ /* 0x000fe4000fffe0ff */
[----:B------:R2:W-:Y:S01]  /*48d0*/  @!UP1 UTMALDG.3D [UR8], [UR14], desc[UR18] ;  /* 0x000012080e0095b4 */ /* 0x0005e20008011000 */
[----:B------:R2:W-:Y:S01]  /*48e0*/  @!P4 SYNCS.ARRIVE.TRANS64.RED.A0TR RZ, [UR7+0x58], R25 ;  /* 0x00005819ffffc9a7 */ /* 0x0005e20008300407 */
[----:B------:R-:W-:Y:S01]  /*48f0*/  UPLOP3.LUT UP1, UPT, UPT, UPT, UPT, 0x80, 0x8 ;  /* 0x000000000008789c */ /* 0x000fe20003f2f070 */
[----:B------:R-:W-:Y:S01]  /*4900*/  SYNCS.ARRIVE.TRANS64.RED.A1T0 RZ, [UR13], RZ ;  /* 0x000000ffffff79a7 */ /* 0x000fe2000810040d */
[----:B------:R-:W-:Y:S09]  /*4910*/  @P3 BRA `(.L_x_78) ;  /* 0xfffffff000a03947 */ /* 0x000ff2000383ffff */
[----:B------:R-:W-:-:S04]  /*4920*/  SHF.L.U32 R2, R29, 0x1f, RZ ;  /* 0x0000001f1d027819 */ /* 0x000fc800000006ff */
[----:B------:R-:W1:Y:S02]  /*4930*/  SYNCS.PHASECHK.TRANS64.TRYWAIT P0, [UR7+0x60], R2 ;  /* 0x00006002ff0075a7 */ /* 0x000e640008001107 */
[----:B-1----:R-:W-:Y:S05]  /*4940*/  @!P0 BRA `(.L_x_79) ;  /* 0x0000004c006c8947 */ /* 0x002fea0003800000 */
.L_x_169:
[----:B------:R-:W3:Y:S02]  /*4950*/  SYNCS.PHASECHK.TRANS64.TRYWAIT P0, [UR7+0x68], R2 ;  /* 0x00006802ff0075a7 */ /* 0x000ee40008001107 */
[----:B---3--:R-:W-:Y:S05]  /*4960*/  @!P0 BRA `(.L_x_80) ;  /* 0x0000004c007c8947 */ /* 0x008fea0003800000 */
.L_x_171:
[----:B------:R-:W3:Y:S02]  /*4970*/  SYNCS.PHASECHK.TRANS64.TRYWAIT P0, [UR7+0x70], R2 ;  /* 0x00007002ff0075a7 */ /* 0x000ee40008001107 */
[----:B---3--:R-:W-:Y:S05]  /*4980*/  @!P0 BRA `(.L_x_81) ;  /* 0x0000004c008c8947 */ /* 0x008fea0003800000 */
.L_x_173:
[----:B-1----:R-:W-:-:S07]  /*4990*/  MOV R0, UR7 ;  /* 0x0000000700007c02 */ /* 0x002fce0008000f00 */
.L_x_82:
[----:B-1----:R-:W-:-:S04]  /*49a0*/  SHF.L.U32 R2, R29, 0x1f, RZ ;  /* 0x0000001f1d027819 */ /* 0x002fc800000006ff */
[----:B------:R1:W3:Y:S03]  /*49b0*/  SYNCS.PHASECHK.TRANS64.TRYWAIT P0, [R0+URZ+0x78], R2 ;  /* 0x00007802000075a7 */ /* 0x0002e600080011ff */
[----:B---3--:R-:W-:Y:S05]  /*49c0*/  @!P0 NANOSLEEP.SYNCS 0x989680 ;  /* 0x009896800000895d */ /* 0x008fea0003900000 */
[----:B------:R-:W3:Y:S02]  /*49d0*/  @!P0 SYNCS.PHASECHK.TRANS64 P0, [R0+URZ+0x78], R2 ;  /* 0x00007802000085a7 */ /* 0x000ee400080010ff */
[----:B--23--:R-:W-:Y:S05]  /*49e0*/  @P0 EXIT ;  /* 0x000000000000094d */ /* 0x00cfea0003800000 */
[----:B------:R-:W-:Y:S05]  /*49f0*/  BRA `(.L_x_82) ;  /* 0xfffffffc00e87947 */ /* 0x000fea000383ffff */
.L_x_67:
[----:B------:R-:W-:-:S06]  /*4a00*/  UISETP.GE.AND UP1, UPT, UR8, 0x4, UPT ;  /* 0x000000040800788c */ /* 0x000fcc000bf26270 */
[----:B------:R-:W-:-:S13]  /*4a10*/  PLOP3.LUT P0, PT, PT, PT, UP1, 0x80, 0x8 ;  /* 0x000000000008781c */ /* 0x000fda0003f0f018 */
[----:B------:R-:W-:Y:S05]  /*4a20*/  @!P0 EXIT ;  /* 0x000000000000894d */ /* 0x000fea0003800000 */
[----:B------:R-:W-:Y:S01]  /*4a30*/  BAR.SYNC.DEFER_BLOCKING 0x6, 0xa0 ;  /* 0x0182800000007b1d */ /* 0x000fe20000010000 */
[C---:B------:R-:W-:Y:S01]  /*4a40*/  IMAD.SHL.U32 R4, R101.reuse, 0x40, RZ ;  /* 0x0000004065047824 */ /* 0x040fe200078e00ff */
[C---:B------:R-:W-:Y:S01]  /*4a50*/  R2P PR, R101.reuse, 0x6 ;  /* 0x0000000665007804 */ /* 0x040fe20000000000 */
[C---:B------:R-:W-:Y:S01]  /*4a60*/  IMAD.SHL.U32 R92, R101.reuse, 0x8, RZ ;  /* 0x00000008655c7824 */ /* 0x040fe200078e00ff */
[----:B------:R-:W-:Y:S01]  /*4a70*/  CS2R R96, SRZ ;  /* 0x0000000000607805 */ /* 0x000fe2000001ff00 */
[C---:B------:R-:W-:Y:S01]  /*4a80*/  IMAD.U32 R46, R101.reuse, 0x10000, RZ ;  /* 0x00010000652e7824 */ /* 0x040fe200078e00ff */
[----:B------:R-:W-:Y:S02]  /*4a90*/  UMOV UR48, 0x400 ;  /* 0x0000040000307882 */ /* 0x000fe40000000000 */
[----:B------:R-:W1:Y:S01]  /*4aa0*/  LDC R91, c[0x0][0x370] ;  /* 0x0000dc00ff5b7b82 */ /* 0x000e620000000800 */
[----:B------:R-:W-:Y:S01]  /*4ab0*/  ULEA UR48, UR37, UR48, 0x18 ;  /* 0x0000003025307291 */ /* 0x000fe2000f8ec0ff */
[C---:B------:R-:W-:Y:S01]  /*4ac0*/  LOP3.LUT R3, R4.reuse, 0x1c0, RZ, 0xc0, !PT ;  /* 0x000001c004037812 */ /* 0x040fe200078ec0ff */
[----:B------:R-:W-:Y:S01]  /*4ad0*/  IMAD.SHL.U32 R2, R101, 0x20, RZ ;  /* 0x0000002065027824 */ /* 0x000fe200078e00ff */
[----:B------:R-:W-:Y:S01]  /*4ae0*/  LOP3.LUT R4, R4, 0x200, RZ, 0xc0, !PT ;  /* 0x0000020004047812 */ /* 0x000fe200078ec0ff */
[----:B------:R-:W-:Y:S01]  /*4af0*/  IMAD.MOV.U32 R99, RZ, RZ, 0x20 ;  /* 0x00000020ff637424 */ /* 0x000fe200078e00ff */
[----:B------:R-:W-:Y:S01]  /*4b00*/  LOP3.LUT R92, R3, 0x38, R92, 0xf8, !PT ;  /* 0x00000038035c7812 */ /* 0x000fe200078ef85c */
[----:B------:R-:W-:Y:S01]  /*4b10*/  UIADD3 UR4, UPT, UPT, UR48, 0x400, URZ ;  /* 0x0000040030047890 */ /* 0x000fe2000fffe0ff */
[----:B------:R-:W2:Y:S01]  /*4b20*/  LDC R42, c[0x0][0xb0c] ;  /* 0x0002c300ff2a7b82 */ /* 0x000ea20000000800 */
[----:B------:R-:W-:Y:S01]  /*4b30*/  SHF.R.U32.HI R3, RZ, 0x1, R101 ;  /* 0x00000001ff037819 */ /* 0x000fe20000011665 */
[----:B------:R-:W-:Y:S01]  /*4b40*/  IMAD.MOV.U32 R98, RZ, RZ, 0x1 ;  /* 0x00000001ff627424 */ /* 0x000fe200078e00ff */
[----:B------:R-:W-:Y:S01]  /*4b50*/  LOP3.LUT R46, R46, 0x600000, RZ, 0xc0, !PT ;  /* 0x006000002e2e7812 */ /* 0x000fe200078ec0ff */
[----:B------:R-:W-:Y:S01]  /*4b60*/  IMAD.MOV.U32 R45, RZ, RZ, RZ ;  /* 0x000000ffff2d7224 */ /* 0x000fe200078e00ff */
[----:B------:R-:W-:Y:S01]  /*4b70*/  LOP3.LUT R2, R4, 0xc00, R2, 0xf8, !PT ;  /* 0x00000c0004027812 */ /* 0x000fe200078ef802 */
[----:B------:R-:W-:Y:S01]  /*4b80*/  IMAD.MOV.U32 R104, RZ, RZ, RZ ;  /* 0x000000ffff687224 */ /* 0x000fe200078e00ff */
[----:B------:R-:W-:Y:S01]  /*4b90*/  LOP3.LUT R92, R92, 0x8, R3, 0x78, !PT ;  /* 0x000000085c5c7812 */ /* 0x000fe200078e7803 */
[----:B------:R-:W4:Y:S01]  /*4ba0*/  LDC R89, c[0x0][0xb20] ;  /* 0x0002c800ff597b82 */ /* 0x000f220000000800 */
[----:B------:R-:W3:Y:S01]  /*4bb0*/  LDS R0, [UR48+0x140] ;  /* 0x00014030ff007984 */ /* 0x000ee20008000800 */
[----:B------:R-:W-:Y:S01]  /*4bc0*/  SEL R100, R99, 0xffffffe0, !P2 ;  /* 0xffffffe063647807 */ /* 0x000fe20005000000 */
[----:B------:R-:W-:Y:S01]  /*4bd0*/  IMAD.U32 R94, RZ, RZ, UR4 ;  /* 0x00000004ff5e7e24 */ /* 0x000fe2000f8e00ff */
[----:B------:R-:W-:Y:S01]  /*4be0*/  LOP3.LUT R92, R2, R92, RZ, 0xfc, !PT ;  /* 0x0000005c025c7212 */ /* 0x000fe200078efcff */
[----:B------:R-:W1:Y:S01]  /*4bf0*/  LDCU.64 UR52, c[0x0][0x348] ;  /* 0x00006900ff3477ac */ /* 0x000e620008000a00 */
[----:B------:R-:W-:-:S02]  /*4c00*/  LOP3.LUT R101, R101, 0x60, RZ, 0xc0, !PT ;  /* 0x0000006065657812 */ /* 0x000fc400078ec0ff */
[----:B------:R-:W1:Y:S01]  /*4c10*/  LDC R41, c[0x0][0xb30] ;  /* 0x0002cc00ff297b82 */ /* 0x000e620000000800 */
[----:B------:R-:W-:Y:S01]  /*4c20*/  SEL R99, R99, 0xffffffe0, !P1 ;  /* 0xffffffe063637807 */ /* 0x000fe20004800000 */
[----:B------:R-:W1:Y:S01]  /*4c30*/  LDCU.64 UR38, c[0x0][0x888] ;  /* 0x00011100ff2677ac */ /* 0x000e620008000a00 */
[----:B------:R-:W1:Y:S05]  /*4c40*/  LDCU.64 UR44, c[0x0][0x890] ;  /* 0x00011200ff2c77ac */ /* 0x000e6a0008000a00 */
[----:B------:R-:W1:Y:S01]  /*4c50*/  LDC.64 R84, c[0x0][0xb10] ;  /* 0x0002c400ff547b82 */ /* 0x000e620000000a00 */
[----:B------:R-:W-:Y:S01]  /*4c60*/  UMOV UR49, URZ ;  /* 0x000000ff00317c82 */ /* 0x000fe20008000000 */
[----:B------:R-:W-:-:S06]  /*4c70*/  UMOV UR51, URZ ;  /* 0x000000ff00337c82 */ /* 0x000fcc0008000000 */
[----:B------:R-:W1:Y:S08]  /*4c80*/  LDC.64 R38, c[0x0][0xb18] ;  /* 0x0002c600ff267b82 */ /* 0x000e700000000a00 */
[----:B------:R-:W1:Y:S08]  /*4c90*/  LDC.64 R36, c[0x0][0xb28] ;  /* 0x0002ca00ff247b82 */ /* 0x000e700000000a00 */
[----:B------:R-:W1:Y:S01]  /*4ca0*/  LDC.64 R82, c[0x0][0x8b0] ;  /* 0x00022c00ff527b82 */ /* 0x000e620000000a00 */
[----:B---3--:R-:W-:-:S07]  /*4cb0*/  IMAD.IADD R46, R0, 0x1, R46 ;  /* 0x00000001002e7824 */ /* 0x008fce00078e022e */
[----:B------:R-:W3:Y:S08]  /*4cc0*/  LDC.64 R80, c[0x0][0x8a8] ;  /* 0x00022a00ff507b82 */ /* 0x000ef00000000a00 */
[----:B--2-4-:R-:W1:Y:S02]  /*4cd0*/  LDC R90, c[0x0][0x374] ;  /* 0x0000dd00ff5a7b82 */ /* 0x014e640000000800 */
.L_x_126:
[----:B------:R-:W-:Y:S02]  /*4ce0*/  LEA R0, R104, UR48, 0x3 ;  /* 0x0000003068007c11 */ /* 0x000fe4000f8e18ff */
[----:B------:R-:W-:Y:S02]  /*4cf0*/  SHF.L.U32 R2, R96, 0x1f, RZ ;  /* 0x0000001f60027819 */ /* 0x000fe400000006ff */
[----:B-1----:R-:W-:Y:S02]  /*4d00*/  LEA R16, R104, UR48, 0x4 ;  /* 0x0000003068107c11 */ /* 0x002fe4000f8e20ff */
[----:B------:R-:W2:Y:S02]  /*4d10*/  SYNCS.PHASECHK.TRANS64.TRYWAIT P0, [R0+URZ+0x90], R2 ;  /* 0x00009002000075a7 */ /* 0x000ea400080011ff */
[----:B--2---:R-:W-:Y:S05]  /*4d20*/  @!P0 BRA `(.L_x_83) ;  /* 0x0000004800bc8947 */ /* 0x004fea0003800000 */
.L_x_174:
[----:B------:R-:W4:Y:S01]  /*4d30*/  LDC.64 R10, c[0x0][0xb10] ;  /* 0x0002c400ff0a7b82 */ /* 0x000f220000000a00 */
[----:B------:R-:W3:Y:S01]  /*4d40*/  LDS.128 R16, [R16+0x120] ;  /* 0x0001200010107984 */ /* 0x000ee20000000c00 */
[----:B-1----:R-:W-:Y:S01]  /*4d50*/  ISETP.NE.AND P1, PT, R41, 0x1, PT ;  /* 0x000000012900780c */ /* 0x002fe20003f25270 */
[----:B--2---:R-:W-:Y:S01]  /*4d60*/  VIADD R0, R0, 0xa0 ;  /* 0x000000a000007836 */ /* 0x004fe20000000000 */
[----:B------:R-:W-:Y:S04]  /*4d70*/  ISETP.GE.AND P0, PT, R40, 0x1, PT ;  /* 0x000000012800780c */ /* 0x000fe80003f06270 */
[----:B------:R-:W1:Y:S01]  /*4d80*/  LDC.64 R8, c[0x0][0xb18] ;  /* 0x0002c600ff087b82 */ /* 0x000e620000000a00 */
[----:B------:R-:W-:Y:S01]  /*4d90*/  PRMT R0, RZ, 0x654, R0 ;  /* 0x00000654ff007816 */ /* 0x000fe20000000000 */
[----:B------:R-:W-:Y:S01]  /*4da0*/  @!PT LDS RZ, [RZ] ;  /* 0x00000000fffff984 */ /* 0x000fe20000000800 */
[----:B------:R-:W-:Y:S01]  /*4db0*/  @!PT LDS RZ, [RZ] ;  /* 0x00000000fffff984 */ /* 0x000fe20000000800 */
[----:B------:R-:W-:Y:S01]  /*4dc0*/  @!PT LDS RZ, [RZ] ;  /* 0x00000000fffff984 */ /* 0x000fe20000000800 */
[----:B------:R-:W-:Y:S01]  /*4dd0*/  @!PT LDS RZ, [RZ] ;  /* 0x00000000fffff984 */ /* 0x000fe20000000800 */
[----:B------:R2:W-:Y:S06]  /*4de0*/  MEMBAR.ALL.CTA ;  /* 0x0000000000007992 */ /* 0x0005ec0000008000 */
[----:B--2---:R-:W2:Y:S01]  /*4df0*/  FENCE.VIEW.ASYNC.S ;  /* 0x00000000000073c6 */ /* 0x004ea20000000000 */
[----:B------:R-:W1:Y:S08]  /*4e00*/  @!P1 LDC R12, c[0x0][0xb20] ;  /* 0x0002c800ff0c9b82 */ /* 0x000e700000000800 */
[----:B------:R-:W1:Y:S01]  /*4e10*/  @!P1 LDC R7, c[0x0][0xb0c] ;  /* 0x0002c300ff079b82 */ /* 0x000e620000000800 */
[----:B--2---:R2:W-:Y:S01]  /*4e20*/  SYNCS.ARRIVE.TRANS64.RED.A1T0 RZ, [R0+URZ], RZ ;  /* 0x000000ff00ff79a7 */ /* 0x0045e200081004ff */
[----:B---3--:R-:W-:Y:S04]  /*4e30*/  LOP3.LUT P4, RZ, R18, 0x1, RZ, 0xc0, !PT ;  /* 0x0000000112ff7812 */ /* 0x008fe8000788c0ff */
[----:B------:R-:W-:Y:S09]  /*4e40*/  P2R R102, PR, RZ, 0x10 ;  /* 0x00000010ff667803 */ /* 0x000ff20000000000 */
[----:B------:R-:W-:Y:S02]  /*4e50*/  @P4 MOV R44, R16 ;  /* 0x00000010002c4202 */ /* 0x000fe40000000f00 */
[----:B------:R-:W-:Y:S01]  /*4e60*/  @P4 LOP3.LUT R43, R17, 0xffff, RZ, 0xc0, !PT ;  /* 0x0000ffff112b4812 */ /* 0x000fe200078ec0ff */
[----:B--2-4-:R-:W-:Y:S06]  /*4e70*/  @!P0 BRA `(.L_x_84) ;  /* 0x0000000000a48947 */ /* 0x014fec0003800000 */
[----:B------:R-:W-:Y:S01]  /*4e80*/  IMAD.HI.U32 R0, R90, R39, RZ ;  /* 0x000000275a007227 */ /* 0x000fe200078e00ff */
[----:B------:R-:W-:Y:S02]  /*4e90*/  ISETP.NE.AND P0, PT, R38, 0x1, PT ;  /* 0x000000012600780c */ /* 0x000fe40003f05270 */
[----:B------:R-:W-:Y:S01]  /*4ea0*/  ISETP.NE.AND P2, PT, R40, 0x1, PT ;  /* 0x000000012800780c */ /* 0x000fe20003f45270 */
[----:B------:R-:W-:Y:S01]  /*4eb0*/  IMAD.HI.U32 R4, R91, R84, RZ ;  /* 0x000000545b047227 */ /* 0x000fe200078e00ff */
[----:B------:R-:W-:Y:S02]  /*4ec0*/  SHF.R.U32.HI R0, RZ, R89, R0 ;  /* 0x00000059ff007219 */ /* 0x000fe40000011600 */
[----:B------:R-:W-:Y:S01]  /*4ed0*/  ISETP.NE.AND P3, PT, R42, 0x1, PT ;  /* 0x000000012a00780c */ /* 0x000fe20003f65270 */
[----:B------:R-:W-:Y:S01]  /*4ee0*/  IMAD.HI.U32 R6, R43, R39, RZ ;  /* 0x000000272b067227 */ /* 0x000fe200078e00ff */
[-C--:B------:R-:W-:Y:S02]  /*4ef0*/  SHF.R.U32.HI R4, RZ, R85.reuse, R4 ;  /* 0x00000055ff047219 */ /* 0x080fe40000011604 */
[----:B------:R-:W-:Y:S01]  /*4f00*/  SEL R0, R90, R0, !P0 ;  /* 0x000000005a007207 */ /* 0x000fe20004000000 */
[----:B------:R-:W-:Y:S01]  /*4f10*/  IMAD.HI.U32 R5, R44, R84, RZ ;  /* 0x000000542c057227 */ /* 0x000fe200078e00ff */
[----:B------:R-:W-:Y:S03]  /*4f20*/  SEL R4, R91, R4, !P3 ;  /* 0x000000045b047207 */ /* 0x000fe60005800000 */
[-C--:B------:R-:W-:Y:S01]  /*4f30*/  IMAD.HI.U32 R3, R0, R36.reuse, RZ ;  /* 0x0000002400037227 */ /* 0x080fe200078e00ff */
[----:B------:R-:W-:Y:S03]  /*4f40*/  SHF.R.U32.HI R5, RZ, R85, R5 ;  /* 0x00000055ff057219 */ /* 0x000fe60000011605 */
[----:B------:R-:W-:Y:S01]  /*4f50*/  IMAD.HI.U32 R2, R4, R36, RZ ;  /* 0x0000002404027227 */ /* 0x000fe200078e00ff */
[----:B------:R-:W-:Y:S02]  /*4f60*/  @P2 SHF.R.U32.HI R0, RZ, R37, R3 ;  /* 0x00000025ff002219 */ /* 0x000fe40000011603 */
[----:B------:R-:W-:Y:S02]  /*4f70*/  SHF.R.U32.HI R3, RZ, R89, R6 ;  /* 0x00000059ff037219 */ /* 0x000fe40000011606 */
[----:B------:R-:W-:Y:S01]  /*4f80*/  @P2 SHF.R.U32.HI R4, RZ, R37, R2 ;  /* 0x00000025ff042219 */ /* 0x000fe20000011602 */
[----:B------:R-:W-:Y:S01]  /*4f90*/  IMAD R0, R40, R0, RZ ;  /* 0x0000000028007224 */ /* 0x000fe200078e02ff */
[----:B------:R-:W-:Y:S02]  /*4fa0*/  SEL R3, R43, R3, !P0 ;  /* 0x000000032b037207 */ /* 0x000fe40004000000 */
[----:B------:R-:W-:Y:S01]  /*4fb0*/  SEL R2, R44, R5, !P3 ;  /* 0x000000052c027207 */ /* 0x000fe20005800000 */
[----:B------:R-:W-:Y:S01]  /*4fc0*/  IMAD R5, R40, R4, RZ ;  /* 0x0000000428057224 */ /* 0x000fe200078e02ff */
[C---:B------:R-:W-:Y:S01]  /*4fd0*/  ISETP.GE.AND P0, PT, R3.reuse, R0, PT ;  /* 0x000000000300720c */ /* 0x040fe20003f06270 */
[C---:B------:R-:W-:Y:S03]  /*4fe0*/  IMAD.HI.U32 R0, R3.reuse, R36, RZ ;  /* 0x0000002403007227 */ /* 0x040fe600078e00ff */
[C---:B------:R-:W-:Y:S02]  /*4ff0*/  ISETP.GE.OR P0, PT, R2.reuse, R5, P0 ;  /* 0x000000050200720c */ /* 0x040fe40000706670 */
[----:B------:R-:W-:Y:S04]  /*5000*/  SHF.R.U32.HI R0, RZ, R37, R0 ;  /* 0x00000025ff007219 */ /* 0x000fe80000011600 */
[C---:B------:R-:W-:Y:S05]  /*5010*/  SEL R6, R3.reuse, R0, !P2 ;  /* 0x0000000003067207 */ /* 0x040fea0005000000 */
        /* <DEDUP_REMOVED lines=14> */
[----:B------:R-:W-:Y:S07]  /*5100*/  IMAD R43, R3, R38, R43 ;  /* 0x00000026032b7224 */ /* 0x000fee00078e022b */
.L_x_84:
[----:B-1----:R-:W-:Y:S01]  /*5110*/  @!P1 ISETP.NE.AND P0, PT, R8, 0x1, PT ;  /* 0x000000010800980c */ /* 0x002fe20003f05270 */
[----:B------:R-:W-:Y:S01]  /*5120*/  @!P1 IMAD.HI.U32 R2, R43, R9, RZ ;  /* 0x000000092b029227 */ /* 0x000fe200078e00ff */
[----:B------:R-:W-:Y:S01]  /*5130*/  R2UR UR42, R15 ;  /* 0x000000000f2a72ca */ /* 0x000fe200000e0000 */
[----:B------:R-:W-:Y:S01]  /*5140*/  BSSY.RECONVERGENT B6, `(.L_x_85) ;  /* 0x0000031000067945 */ /* 0x000fe20003800200 */
[----:B------:R-:W-:Y:S01]  /*5150*/  R2UR UR41, R14 ;  /* 0x000000000e2972ca */ /* 0x000fe200000e0000 */
[----:B------:R-:W-:Y:S01]  /*5160*/  @!P1 IMAD.HI.U32 R0, R44, R10, RZ ;  /* 0x0000000a2c009227 */ /* 0x000fe200078e00ff */
[----:B------:R-:W-:Y:S02]  /*5170*/  @!P1 SHF.R.U32.HI R2, RZ, R12, R2 ;  /* 0x0000000cff029219 */ /* 0x000fe40000011602 */
[----:B------:R-:W-:Y:S01]  /*5180*/  @!P1 ISETP.NE.AND P2, PT, R7, 0x1, PT ;  /* 0x000000010700980c */ /* 0x000fe20003f45270 */
[----:B------:R-:W-:Y:S01]  /*5190*/  VIADD R104, R104, 0x1 ;  /* 0x0000000168687836 */ /* 0x000fe20000000000 */
[----:B------:R-:W-:Y:S02]  /*51a0*/  @!P1 SEL R2, R43, R2, !P0 ;  /* 0x000000022b029207 */ /* 0x000fe40004000000 */
[----:B------:R-:W-:Y:S02]  /*51b0*/  @!P1 SHF.R.U32.HI R0, RZ, R11, R0 ;  /* 0x0000000bff009219 */ /* 0x000fe40000011600 */
[----:B------:R-:W-:Y:S01]  /*51c0*/  LOP3.LUT P0, RZ, R94, 0x3f0, RZ, 0xc0, !PT ;  /* 0x000003f05eff7812 */ /* 0x000fe2000780c0ff */
[----:B------:R-:W-:Y:S01]  /*51d0*/  USHF.L.U32 UR42, UR42, 0x6, URZ ;  /* 0x000000062a2a7899 */ /* 0x000fe200080006ff */
[----:B------:R-:W-:Y:S01]  /*51e0*/  @!P1 SEL R3, R44, R0, !P2 ;  /* 0x000000002c039207 */ /* 0x000fe20005000000 */
[----:B------:R-:W-:Y:S01]  /*51f0*/  USHF.L.U32 UR41, UR41, 0x8, URZ ;  /* 0x0000000829297899 */ /* 0x000fe200080006ff */
[----:B------:R-:W-:Y:S03]  /*5200*/  @P4 SHF.R.U32.HI R95, RZ, 0x10, R17 ;  /* 0x00000010ff5f4819 */ /* 0x000fe60000011611 */
[----:B------:R-:W-:Y:S02]  /*5210*/  @!P1 IMAD.IADD R0, R2, 0x1, -R3 ;  /* 0x0000000102009824 */ /* 0x000fe400078e0a03 */
[----:B------:R-:W-:Y:S02]  /*5220*/  @!P1 IMAD.IADD R2, R3, 0x1, -R2 ;  /* 0x0000000103029824 */ /* 0x000fe400078e0a02 */
[----:B------:R-:W-:Y:S02]  /*5230*/  @!P1 IMAD R44, R0, R7, R44 ;  /* 0x00000007002c9224 */ /* 0x000fe400078e022c */
[----:B------:R-:W-:Y:S01]  /*5240*/  @!P1 IMAD R43, R2, R8, R43 ;  /* 0x00000008022b9224 */ /* 0x000fe200078e022b */
[----:B------:R-:W-:Y:S06]  /*5250*/  @!P0 BRA `(.L_x_86) ;  /* 0x00000000007c8947 */ /* 0x000fec0003800000 */
[----:B------:R-:W1:Y:S01]  /*5260*/  LDCU.64 UR8, c[0x4][0x80] ;  /* 0x01001000ff0877ac */ /* 0x000e620008000a00 */
[----:B------:R-:W-:Y:S01]  /*5270*/  MOV R2, 0x0 ;  /* 0x0000000000027802 */ /* 0x000fe20000000f00 */
[----:B------:R-:W-:Y:S02]  /*5280*/  HFMA2 R12, -RZ, RZ, 0, 5.9604644775390625e-08 ;  /* 0x00000001ff0c7431 */ /* 0x000fe400000001ff */
[----:B------:R-:W-:Y:S01]  /*5290*/  IMAD.MOV.U32 R8, RZ, RZ, 0x70 ;  /* 0x00000070ff087424 */ /* 0x000fe200078e00ff */
[----:B------:R2:W3:Y:S01]  /*52a0*/  LDC.64 R14, c[0x4][R2] ;  /* 0x01000000020e7b82 */ /* 0x0004e20000000a00 */
[----:B------:R-:W4:Y:S01]  /*52b0*/  LDCU.64 UR6, c[0x4][0x88] ;  /* 0x01001100ff0677ac */ /* 0x000f220008000a00 */
[----:B------:R-:W-:Y:S01]  /*52c0*/  IMAD.MOV.U32 R13, RZ, RZ, RZ ;  /* 0x000000ffff0d7224 */ /* 0x000fe200078e00ff */
[----:B------:R-:W2:Y:S01]  /*52d0*/  LDCU.64 UR4, c[0x4][0x8] ;  /* 0x01000100ff0477ac */ /* 0x000ea20008000a00 */
[----:B-1----:R-:W-:Y:S01]  /*52e0*/  MOV R5, UR9 ;  /* 0x0000000900057c02 */ /* 0x002fe20008000f00 */
[----:B------:R-:W-:Y:S01]  /*52f0*/  IMAD.U32 R4, RZ, RZ, UR8 ;  /* 0x00000008ff047e24 */ /* 0x000fe2000f8e00ff */
[----:B----4-:R-:W-:Y:S01]  /*5300*/  MOV R7, UR7 ;  /* 0x0000000700077c02 */ /* 0x010fe20008000f00 */
[----:B------:R-:W-:Y:S01]  /*5310*/  IMAD.U32 R6, RZ, RZ, UR6 ;  /* 0x00000006ff067e24 */ /* 0x000fe2000f8e00ff */
[----:B--2---:R-:W-:Y:S01]  /*5320*/  MOV R11, UR5 ;  /* 0x00000005000b7c02 */ /* 0x004fe20008000f00 */
[----:B------:R-:W-:Y:S02]  /*5330*/  IMAD.U32 R10, RZ, RZ, UR4 ;  /* 0x00000004ff0a7e24 */ /* 0x000fe4000f8e00ff */
[----:B------:R-:W-:Y:S07]  /*5340*/  LEPC R20, `(.L_x_87) ;  /* 0x000000001014794e */ /* 0x000fee0000000000 */
[----:B---3-5:R-:W-:Y:S05]  /*5350*/  CALL.ABS.NOINC R14 ;  /* 0x000000000e007343 */ /* 0x028fea0003c00000 */
.L_x_87:
[----:B------:R-:W1:Y:S01]  /*5360*/  LDCU.64 UR8, c[0x4][0x80] ;  /* 0x01001000ff0877ac */ /* 0x000e620008000a00 */
[----:B------:R-:W2:Y:S01]  /*5370*/  LDC.64 R2, c[0x4][R2] ;  /* 0x0100000002027b82 */ /* 0x000ea20000000a00 */
[----:B------:R-:W-:Y:S02]  /*5380*/  HFMA2 R12, -RZ, RZ, 0, 5.9604644775390625e-08 ;  /* 0x00000001ff0c7431 */ /* 0x000fe400000001ff */
[----:B------:R-:W-:Y:S02]  /*5390*/  IMAD.MOV.U32 R8, RZ, RZ, 0x70 ;  /* 0x00000070ff087424 */ /* 0x000fe400078e00ff */
[----:B------:R-:W-:Y:S01]  /*53a0*/  IMAD.MOV.U32 R13, RZ, RZ, RZ ;  /* 0x000000ffff0d7224 */ /* 0x000fe200078e00ff */
[----:B------:R-:W3:Y:S01]  /*53b0*/  LDCU.64 UR6, c[0x4][0x88] ;  /* 0x01001100ff0677ac */ /* 0x000ee20008000a00 */
[----:B------:R-:W4:Y:S01]  /*53c0*/  LDCU.64 UR4, c[0x4][0x8] ;  /* 0x01000100ff0477ac */ /* 0x000f220008000a00 */
[----:B-1----:R-:W-:Y:S02]  /*53d0*/  MOV R4, UR8 ;  /* 0x0000000800047c02 */ /* 0x002fe40008000f00 */
[----:B------:R-:W-:Y:S02]  /*53e0*/  MOV R5, UR9 ;  /* 0x0000000900057c02 */ /* 0x000fe40008000f00 */
[----:B---3--:R-:W-:Y:S01]  /*53f0*/  MOV R7, UR7 ;  /* 0x0000000700077c02 */ /* 0x008fe20008000f00 */
[----:B------:R-:W-:Y:S01]  /*5400*/  IMAD.U32 R6, RZ, RZ, UR6 ;  /* 0x00000006ff067e24 */ /* 0x000fe2000f8e00ff */
[----:B----4-:R-:W-:Y:S01]  /*5410*/  MOV R11, UR5 ;  /* 0x00000005000b7c02 */ /* 0x010fe20008000f00 */
[----:B------:R-:W-:Y:S02]  /*5420*/  IMAD.U32 R10, RZ, RZ, UR4 ;  /* 0x00000004ff0a7e24 */ /* 0x000fe4000f8e00ff */
[----:B------:R-:W-:Y:S07]  /*5430*/  LEPC R20, `(.L_x_86) ;  /* 0x000000001014794e */ /* 0x000fee0000000000 */
[----:B--2---:R-:W-:Y:S05]  /*5440*/  CALL.ABS.NOINC R2 ;  /* 0x0000000002007343 */ /* 0x004fea0003c00000 */
.L_x_86:
[----:B------:R-:W-:Y:S05]  /*5450*/  BSYNC.RECONVERGENT B6 ;  /* 0x0000000000067941 */ /* 0x000fea0003800200 */
.L_x_85:
[----:B------:R-:W-:Y:S01]  /*5460*/  ISETP.NE.U32.AND P4, PT, R82, RZ, PT ;  /* 0x000000ff5200720c */ /* 0x000fe20003f85070 */
[----:B------:R-:W-:Y:S01]  /*5470*/  UISETP.NE.AND UP2, UPT, UR50, URZ, UPT ;  /* 0x000000ff3200728c */ /* 0x000fe2000bf45270 */
[----:B------:R-:W-:Y:S01]  /*5480*/  ISETP.NE.U32.AND P2, PT, RZ, UR38, PT ;  /* 0x00000026ff007c0c */ /* 0x000fe2000bf45070 */
[----:B------:R-:W-:Y:S01]  /*5490*/  UISETP.NE.U32.AND UP1, UPT, UR44, URZ, UPT ;  /* 0x000000ff2c00728c */ /* 0x000fe2000bf25070 */
[----:B------:R-:W-:Y:S01]  /*54a0*/  ISETP.NE.AND.EX P4, PT, R83, RZ, PT, P4 ;  /* 0x000000ff5300720c */ /* 0x000fe20003f85340 */
[----:B------:R-:W-:Y:S01]  /*54b0*/  UPLOP3.LUT UP0, UPT, UPT, UPT, UPT, 0x40, 0x4 ;  /* 0x000000000004789c */ /* 0x000fe20003f0e870 */
[----:B------:R-:W-:Y:S01]  /*54c0*/  ISETP.NE.AND.EX P2, PT, RZ, UR39, PT, P2 ;  /* 0x00000027ff007c0c */ /* 0x000fe2000bf45320 */
[----:B------:R-:W-:Y:S01]  /*54d0*/  UISETP.NE.AND.EX UP1, UPT, UR45, URZ, UPT, UP1 ;  /* 0x000000ff2d00728c */ /* 0x000fe2000bf25310 */
[----:B------:R-:W-:Y:S04]  /*54e0*/  PLOP3.LUT P1, PT, PT, PT, UP2, 0x80, 0x8 ;  /* 0x000000000008781c */ /* 0x000fe80003f2f028 */
[----:B------:R-:W-:Y:S06]  /*54f0*/  @UP2 UPLOP3.LUT UP0, UPT, UPT, UPT, UP1, 0x80, 0x8 ;  /* 0x000000000008289c */ /* 0x000fec0003f0f010 */
[----:B------:R-:W-:Y:S01]  /*5500*/  PLOP3.LUT P0, PT, PT, PT, UP0, 0x80, 0x8 ;  /* 0x000000000008781c */ /* 0x000fe20003f0f008 */
[----:B------:R-:W-:Y:S01]  /*5510*/  @!UPT UIADD3 URZ, UPT, UPT, URZ, URZ, URZ ;  /* 0x000000fffffff290 */ /* 0x000fe2000fffe0ff */
[----:B------:R-:W-:Y:S11]  /*5520*/  BRA.U !UP1, `(.L_x_88) ;  /* 0x0000000109387547 */ /* 0x000ff6000b800000 */
[----:B------:R-:W-:Y:S01]  /*5530*/  UISETP.NE.U32.AND UP0, UPT, UR38, URZ, UPT ;  /* 0x000000ff2600728c */ /* 0x000fe2000bf05070 */
[----:B------:R-:W-:Y:S02]  /*5540*/  HFMA2 R0, -RZ, RZ, 0, 5.9604644775390625e-08 ;  /* 0x00000001ff007431 */ /* 0x000fe400000001ff */
[----:B------:R-:W-:Y:S01]  /*5550*/  IMAD.MOV.U32 R88, RZ, RZ, 0x1 ;  /* 0x00000001ff587424 */ /* 0x000fe200078e00ff */
[----:B------:R-:W-:Y:S06]  /*5560*/  UISETP.NE.AND.EX UP0, UPT, UR39, URZ, UPT, UP0 ;  /* 0x000000ff2700728c */ /* 0x000fec000bf05300 */
[----:B------:R-:W-:Y:S05]  /*5570*/  PLOP3.LUT P3, PT, PT, PT, UP0, 0x80, 0x8 ;  /* 0x000000000008781c */ /* 0x000fea0003f6f008 */
[----:B------:R-:W1:Y:S01]  /*5580*/  @UP0 LDCU.64 UR6, c[0x0][0x888] ;  /* 0x00011100ff0607ac */ /* 0x000e620008000a00 */
[----:B------:R-:W-:Y:S07]  /*5590*/  @UP0 UIMAD UR4, UR36, UR44, URZ ;  /* 0x0000002c240402a4 */ /* 0x000fee000f8e02ff */
[----:B------:R-:W-:Y:S01]  /*55a0*/  @!P3 PRMT R88, R0, 0x7610, R88 ;  /* 0x000076100058b816 */ /* 0x000fe20000000058 */
[----:B-1----:R-:W-:Y:S03]  /*55b0*/  @UP0 UIMAD.WIDE UR6, UR4, 0x4, UR6 ;  /* 0x00000004040608a5 */ /* 0x002fe6000f8e0206 */
[----:B------:R-:W1:Y:S03]  /*55c0*/  @!UP0 LDCU UR4, c[0x0][0x880] ;  /* 0x00011000ff0487ac */ /* 0x000e660008000800 */
[----:B------:R-:W-:Y:S01]  /*55d0*/  IMAD.U32 R2, RZ, RZ, UR6 ;  /* 0x00000006ff027e24 */ /* 0x000fe2000f8e00ff */
[----:B------:R-:W-:Y:S05]  /*55e0*/  MOV R3, UR7 ;  /* 0x0000000700037c02 */ /* 0x000fea0008000f00 */
[----:B-----5:R2:W5:Y:S02]  /*55f0*/  @P3 LDG.E R49, desc[UR46][R2.64] ;  /* 0x0000002e02313981 */ /* 0x020564000c1e1900 */
[----:B-12---:R-:W-:Y:S02]  /*5600*/  @!P3 IMAD.U32 R49, RZ, RZ, UR4 ;  /* 0x00000004ff31be24 */ /* 0x006fe4000f8e00ff */
.L_x_88:
[----:B------:R-:W-:Y:S05]  /*5610*/  @!P4 BRA `(.L_x_89) ;  /* 0x000000000020c947 */ /* 0x000fea0003800000 */
[----:B------:R-:W-:Y:S04]  /*5620*/  ISETP.NE.U32.AND P3, PT, R80, RZ, PT ;  /* 0x000000ff5000720c */ /* 0x000fe80003f65070 */
[----:B------:R-:W-:Y:S11]  /*5630*/  ISETP.NE.AND.EX P3, PT, R81, RZ, PT, P3 ;  /* 0x000000ff5100720c */ /* 0x000ff60003f65330 */
[----:B------:R-:W-:Y:S02]  /*5640*/  @!UPT UIADD3 URZ, UPT, UPT, URZ, URZ, URZ ;  /* 0x000000fffffff290 */ /* 0x000fe4000fffe0ff */
[----:B------:R-:W1:Y:S01]  /*5650*/  @P3 LDC.64 R2, c[0x0][0x8a8] ;  /* 0x00022a00ff023b82 */ /* 0x000e620000000a00 */
[----:B------:R-:W-:Y:S04]  /*5660*/  @P3 IMAD R0, R82, UR36, RZ ;  /* 0x0000002452003c24 */ /* 0x000fe8000f8e02ff */
[----:B-1----:R-:W-:Y:S05]  /*5670*/  @P3 IMAD.WIDE R2, R0, 0x4, R2 ;  /* 0x0000000400023825 */ /* 0x002fea00078e0202 */
[----:B-----5:R1:W5:Y:S02]  /*5680*/  @P3 LDG.E R47, desc[UR46][R2.64] ;  /* 0x0000002e022f3981 */ /* 0x020364000c1e1900 */
[----:B-1----:R-:W2:Y:S02]  /*5690*/  @!P3 LDC R47, c[0x0][0x8a0] ;  /* 0x00022800ff2fbb82 */ /* 0x002ea40000000800 */
.L_x_89:
[----:B-----5:R-:W-:Y:S01]  /*56a0*/  FSETP.NEU.AND P3, PT, R49, RZ, PT ;  /* 0x000000ff3100720b */ /* 0x020fe20003f6d000 */
[----:B------:R-:W-:Y:S01]  /*56b0*/  IMAD.SHL.U32 R66, R92, 0x2, RZ ;  /* 0x000000025c427824 */ /* 0x000fe200078e00ff */
[----:B------:R-:W-:Y:S01]  /*56c0*/  SEL R4, RZ, 0xffffffff, P2 ;  /* 0xffffffffff047807 */ /* 0x000fe20001000000 */
[----:B------:R-:W-:Y:S01]  /*56d0*/  BSSY B1, `(.L_x_90) ;  /* 0x0000043000017945 */ /* 0x000fe20003800000 */
[----:B------:R-:W-:Y:S01]  /*56e0*/  @P1 LOP3.LUT P2, RZ, R88, 0xff, RZ, 0xc0, !PT ;  /* 0x000000ff58ff1812 */ /* 0x000fe2000784c0ff */
[----:B------:R-:W-:Y:S01]  /*56f0*/  VIADD R107, R66, UR48 ;  /* 0x00000030426b7c36 */ /* 0x000fe20008000000 */
[----:B------:R-:W-:Y:S01]  /*5700*/  @P1 SEL R0, RZ, 0xffffffff, P3 ;  /* 0xffffffffff001807 */ /* 0x000fe20001800000 */
[----:B------:R-:W-:Y:S01]  /*5710*/  IMAD.MOV.U32 R67, RZ, RZ, 0x1 ;  /* 0x00000001ff437424 */ /* 0x000fe200078e00ff */
[----:B------:R-:W-:Y:S01]  /*5720*/  LOP3.LUT R98, R98, 0x1, RZ, 0x3c, !PT ;  /* 0x0000000162627812 */ /* 0x000fe200078e3cff */
[----:B------:R-:W-:Y:S01]  /*5730*/  IMAD.MOV.U32 R65, RZ, RZ, RZ ;  /* 0x000000ffff417224 */ /* 0x000fe200078e00ff */
[----:B------:R-:W-:Y:S02]  /*5740*/  @P0 SEL R0, R4, R0, !P2 ;  /* 0x0000000004000207 */ /* 0x000fe40005000000 */
[----:B------:R-:W-:Y:S02]  /*5750*/  CS2R R78, SRZ ;  /* 0x00000000004e7805 */ /* 0x000fe4000001ff00 */
[----:B------:R-:W-:Y:S02]  /*5760*/  LEA R64, R45, UR48, 0x3 ;  /* 0x000000302d407c11 */ /* 0x000fe4000f8e18ff */
[----:B------:R-:W-:Y:S02]  /*5770*/  CS2R R76, SRZ ;  /* 0x00000000004c7805 */ /* 0x000fe4000001ff00 */
[----:B------:R-:W-:Y:S02]  /*5780*/  @P1 LOP3.LUT R0, R0, 0x1, RZ, 0xc0, !PT ;  /* 0x0000000100001812 */ /* 0x000fe400078ec0ff */
[----:B------:R-:W-:Y:S02]  /*5790*/  CS2R R70, SRZ ;  /* 0x0000000000467805 */ /* 0x000fe4000001ff00 */
[----:B------:R-:W-:Y:S02]  /*57a0*/  SHF.L.U32 R2, R97, 0x1f, RZ ;  /* 0x0000001f61027819 */ /* 0x000fe400000006ff */
[----:B------:R-:W-:Y:S02]  /*57b0*/  CS2R R68, SRZ ;  /* 0x0000000000447805 */ /* 0x000fe4000001ff00 */
[----:B------:R-:W-:Y:S02]  /*57c0*/  ISETP.NE.U32.OR P6, PT, R0, 0x1, !P1 ;  /* 0x000000010000780c */ /* 0x000fe40004fc5470 */
[----:B------:R-:W-:Y:S02]  /*57d0*/  CS2R R62, SRZ ;  /* 0x00000000003e7805 */ /* 0x000fe4000001ff00 */
[----:B------:R-:W-:Y:S02]  /*57e0*/  PLOP3.LUT P2, PT, PT, PT, UP1, 0x80, 0x8 ;  /* 0x000000000008781c */ /* 0x000fe40003f4f018 */
[----:B------:R-:W-:Y:S02]  /*57f0*/  CS2R R60, SRZ ;  /* 0x00000000003c7805 */ /* 0x000fe4000001ff00 */
[----:B------:R-:W-:Y:S02]  /*5800*/  LEA.HI R48, R45, R45, RZ, 0x1 ;  /* 0x0000002d2d307211 */ /* 0x000fe400078f08ff */
[----:B------:R-:W-:Y:S02]  /*5810*/  CS2R R58, SRZ ;  /* 0x00000000003a7805 */ /* 0x000fe4000001ff00 */
[----:B------:R-:W-:Y:S02]  /*5820*/  LOP3.LUT P4, R103, R88, 0xff, RZ, 0xc0, !PT ;  /* 0x000000ff58677812 */ /* 0x000fe4000788c0ff */
[----:B------:R-:W-:Y:S02]  /*5830*/  CS2R R56, SRZ ;  /* 0x0000000000387805 */ /* 0x000fe4000001ff00 */
[----:B------:R-:W-:Y:S01]  /*5840*/  SEL R3, RZ, 0xffffffff, P3 ;  /* 0xffffffffff037807 */ /* 0x000fe20001800000 */
[----:B------:R-:W-:Y:S01]  /*5850*/  VIADD R108, R107, 0x400 ;  /* 0x000004006b6c7836 */ /* 0x000fe20000000000 */
[----:B------:R-:W-:Y:S01]  /*5860*/  P2R R105, PR, RZ, 0x40 ;  /* 0x00000040ff697803 */ /* 0x000fe20000000000 */
[----:B------:R-:W-:Y:S01]  /*5870*/  IMAD.IADD R106, R99, 0x1, R107 ;  /* 0x00000001636a7824 */ /* 0x000fe200078e026b */
[----:B------:R-:W-:Y:S02]  /*5880*/  @P6 SHF.L.U32 R0, R98, 0x1f, RZ ;  /* 0x0000001f62006819 */ /* 0x000fe400000006ff */
[----:B------:R-:W-:Y:S02]  /*5890*/  @P2 SEL R3, R4, R3, !P4 ;  /* 0x0000000304032207 */ /* 0x000fe40006000000 */
[----:B------:R1:W3:Y:S02]  /*58a0*/  @P6 SYNCS.PHASECHK.TRANS64.TRYWAIT P1, [UR48+0x40], R0 ;  /* 0x00004000ff0065a7 */ /* 0x0002e40008021130 */
[----:B------:R-:W-:Y:S04]  /*58b0*/  LOP3.LUT R3, R3, 0x1, RZ, 0xc0, !PT ;  /* 0x0000000103037812 */ /* 0x000fe800078ec0ff */
[----:B------:R-:W-:Y:S04]  /*58c0*/  ISETP.NE.U32.AND P5, PT, R3, 0x1, PT ;  /* 0x000000010300780c */ /* 0x000fe80003fa5070 */
[----:B------:R-:W-:Y:S01]  /*58d0*/  P2R R72, PR, RZ, 0x20 ;  /* 0x00000020ff487803 */ /* 0x000fe20000000000 */
[----:B------:R4:W2:Y:S01]  /*58e0*/  SYNCS.PHASECHK.TRANS64.TRYWAIT P0, [R64+URZ+0xb0], R2 ;  /* 0x0000b002400075a7 */ /* 0x0008a200080011ff */
[C---:B-1----:R-:W-:Y:S01]  /*58f0*/  IMAD.SHL.U32 R0, R48.reuse, 0x80, RZ ;  /* 0x0000008030007824 */ /* 0x042fe200078e00ff */
[----:B------:R-:W-:Y:S04]  /*5900*/  LOP3.LUT R48, R48, 0xffe, RZ, 0xc0, !PT ;  /* 0x00000ffe30307812 */ /* 0x000fe800078ec0ff */
[----:B------:R-:W-:Y:S01]  /*5910*/  LOP3.LUT R0, R0, 0xffffff00, RZ, 0xc0, !PT ;  /* 0xffffff0000007812 */ /* 0x000fe200078ec0ff */
[----:B------:R-:W-:Y:S04]  /*5920*/  IMAD.IADD R48, R45, 0x1, -R48 ;  /* 0x000000012d307824 */ /* 0x000fe800078e0a30 */
[----:B------:R-:W-:Y:S04]  /*5930*/  IMAD.IADD R0, R46, 0x1, R0 ;  /* 0x000000012e007824 */ /* 0x000fe800078e0200 */
[----:B------:R-:W-:Y:S01]  /*5940*/  IMAD R48, R48, 0x100000, R0 ;  /* 0x0010000030307824 */ /* 0x000fe200078e0200 */
[----:B---3--:R-:W-:Y:S01]  /*5950*/  @P6 SEL R67, RZ, 0x1, !P1 ;  /* 0x00000001ff436807 */ /* 0x008fe20004800000 */
[----:B----4-:R-:W-:Y:S06]  /*5960*/  @!P6 BRA `(.L_x_91) ;  /* 0x000000000064e947 */ /* 0x010fec0003800000 */
[----:B------:R-:W-:Y:S01]  /*5970*/  @P5 IMAD R5, R100, 0x2, R108 ;  /* 0x0000000264055824 */ /* 0x000fe200078e026c */
[----:B------:R-:W-:Y:S01]  /*5980*/  ISETP.NE.AND P1, PT, R67, RZ, PT ;  /* 0x000000ff4300720c */ /* 0x000fe20003f25270 */
[----:B------:R-:W-:Y:S01]  /*5990*/  IMAD.MOV.U32 R78, RZ, RZ, RZ ;  /* 0x000000ffff4e7224 */ /* 0x000fe200078e00ff */
[----:B------:R-:W-:Y:S01]  /*59a0*/  BSSY B0, `(.L_x_92) ;  /* 0x000000d000007945 */ /* 0x000fe20003800000 */
[----:B------:R-:W-:Y:S01]  /*59b0*/  @P5 IMAD.IADD R4, R99, 0x1, R5 ;  /* 0x0000000163045824 */ /* 0x000fe200078e0205 */
[----:B------:R-:W-:Y:S02]  /*59c0*/  CS2R R70, SRZ ;  /* 0x0000000000467805 */ /* 0x000fe4000001ff00 */
[----:B------:R-:W-:Y:S02]  /*59d0*/  CS2R R68, SRZ ;  /* 0x0000000000447805 */ /* 0x000fe4000001ff00 */
[----:B------:R-:W-:Y:S02]  /*59e0*/  CS2R R76, SRZ ;  /* 0x00000000004c7805 */ /* 0x000fe4000001ff00 */
[----:B------:R-:W-:Y:S02]  /*59f0*/  CS2R R58, SRZ ;  /* 0x00000000003a7805 */ /* 0x000fe4000001ff00 */
[----:B------:R-:W-:Y:S02]  /*5a00*/  CS2R R56, SRZ ;  /* 0x0000000000387805 */ /* 0x000fe4000001ff00 */
[----:B------:R-:W-:Y:S02]  /*5a10*/  CS2R R62, SRZ ;  /* 0x00000000003e7805 */ /* 0x000fe4000001ff00 */
[----:B------:R-:W-:Y:S01]  /*5a20*/  CS2R R60, SRZ ;  /* 0x00000000003c7805 */ /* 0x000fe2000001ff00 */
[----:B------:R-:W-:Y:S06]  /*5a30*/  @P1 BRA `(.L_x_93) ;  /* 0x00000000000c1947 */ /* 0x000fec0003800000 */
[----:B------:R-:W-:Y:S04]  /*5a40*/  SHF.L.U32 R3, R98, 0x1f, RZ ;  /* 0x0000001f62037819 */ /* 0x000fe800000006ff */
[----:B------:R-:W1:Y:S02]  /*5a50*/  SYNCS.PHASECHK.TRANS64.TRYWAIT P1, [UR48+0x40], R3 ;  /* 0x00004003ff0075a7 */ /* 0x000e640008021130 */
[----:B-1----:R-:W-:Y:S05]  /*5a60*/  @!P1 BRA `(.L_x_94) ;  /* 0x0000003c00809947 */ /* 0x002fea0003800000 */
.L_x_93:
[----:B------:R-:W-:Y:S05]  /*5a70*/  BSYNC B0 ;  /* 0x0000000000007941 */ /* 0x000fea0003800000 */
.L_x_92:
[----:B------:R-:W-:Y:S01]  /*5a80*/  ISETP.NE.AND P1, PT, R72, RZ, PT ;  /* 0x000000ff4800720c */ /* 0x000fe20003f25270 */
[----:B------:R-:W-:Y:S11]  /*5a90*/  HFMA2 R65, -RZ, RZ, 0, 5.9604644775390625e-08 ;  /* 0x00000001ff417431 */ /* 0x000ff600000001ff */
[----:B------:R-:W-:Y:S01]  /*5aa0*/  @!UPT UIADD3 URZ, UPT, UPT, URZ, URZ, URZ ;  /* 0x000000fffffff290 */ /* 0x000fe2000fffe0ff */
[----:B------:R-:W-:Y:S05]  /*5ab0*/  @P1 WARPSYNC.ALL ;  /* 0x0000000000001948 */ /* 0x000fea0003800000 */
[----:B------:R3:W4:Y:S04]  /*5ac0*/  @P1 LDSM.16.M88.4 R68, [R5] ;  /* 0x000000000544183b */ /* 0x0007280000000200 */
[----:B------:R3:W1:Y:S04]  /*5ad0*/  @P1 LDSM.16.M88.4 R76, [R4] ;  /* 0x00000000044c183b */ /* 0x0006680000000200 */
[----:B------:R3:W1:Y:S04]  /*5ae0*/  @P1 LDSM.16.M88.4 R56, [R66+UR48+0x400] ;  /* 0x000400304238183b */ /* 0x0006680008000200 */
[----:B------:R3:W1:Y:S02]  /*5af0*/  @P1 LDSM.16.M88.4 R60, [R106+0x400] ;  /* 0x000400006a3c183b */ /* 0x0006640000000200 */
.L_x_91:
[----:B------:R-:W-:Y:S05]  /*5b00*/  BSYNC B1 ;  /* 0x0000000000017941 */ /* 0x000fea0003800000 */
.L_x_90:
[----:B-1----:R-:W-:Y:S04]  /*5b10*/  SHF.R.U32.HI R0, RZ, 0x15, R48 ;  /* 0x00000015ff007819 */ /* 0x002fe80000011630 */
[----:B------:R-:W-:Y:S01]  /*5b20*/  LOP3.LUT P1, RZ, R0, 0x3, R93, 0x48, !PT ;  /* 0x0000000300ff7812 */ /* 0x000fe2000782485d */
[----:B------:R-:W-:Y:S01]  /*5b30*/  @!UPT UIADD3 URZ, UPT, UPT, URZ, URZ, URZ ;  /* 0x000000fffffff290 */ /* 0x000fe2000fffe0ff */
[----:B--2---:R-:W-:Y:S11]  /*5b40*/  @P0 BRA `(.L_x_95) ;  /* 0x0000000000080947 */ /* 0x004ff60003800000 */
[----:B------:R-:W1:Y:S02]  /*5b50*/  SYNCS.PHASECHK.TRANS64.TRYWAIT P0, [R64+URZ+0xb0], R2 ;  /* 0x0000b002400075a7 */ /* 0x000e6400080011ff */
[----:B-1----:R-:W-:Y:S05]  /*5b60*/  @!P0 BRA `(.L_x_96) ;  /* 0x0000003c00588947 */ /* 0x002fea0003800000 */
.L_x_95:
[----:B------:R-:W-:Y:S05]  /*5b70*/  @!P1 BRA `(.L_x_97) ;  /* 0x0000000000409947 */ /* 0x000fea0003800000 */
[----:B------:R-:W3:Y:S01]  /*5b80*/  LDCU.64 UR8, c[0x4][0x70] ;  /* 0x01000e00ff0877ac */ /* 0x000ee20008000a00 */
[----:B------:R-:W-:Y:S01]  /*5b90*/  MOV R3, 0x0 ;  /* 0x0000000000037802 */ /* 0x000fe20000000f00 */
[----:B------:R-:W-:Y:S02]  /*5ba0*/  HFMA2 R12, -RZ, RZ, 0, 5.9604644775390625e-08 ;  /* 0x00000001ff0c7431 */ /* 0x000fe400000001ff */
[----:B------:R-:W-:Y:S02]  /*5bb0*/  IMAD.MOV.U32 R8, RZ, RZ, 0x192 ;  /* 0x00000192ff087424 */ /* 0x000fe400078e00ff */
[----:B------:R-:W-:Y:S01]  /*5bc0*/  IMAD.MOV.U32 R13, RZ, RZ, RZ ;  /* 0x000000ffff0d7224 */ /* 0x000fe200078e00ff */
[----:B------:R-:W2:Y:S01]  /*5bd0*/  LDCU.64 UR6, c[0x4][0x78] ;  /* 0x01000f00ff0677ac */ /* 0x000ea20008000a00 */
[----:B-1----:R-:W1:Y:S01]  /*5be0*/  LDC.64 R2, c[0x4][R3] ;  /* 0x0100000003027b82 */ /* 0x002e620000000a00 */
[----:B------:R-:W5:Y:S01]  /*5bf0*/  LDCU.64 UR4, c[0x4][0x10] ;  /* 0x01000200ff0477ac */ /* 0x000f620008000a00 */
[----:B---3--:R-:W-:Y:S01]  /*5c00*/  MOV R5, UR9 ;  /* 0x0000000900057c02 */ /* 0x008fe20008000f00 */
[----:B------:R-:W-:Y:S01]  /*5c10*/  IMAD.U32 R4, RZ, RZ, UR8 ;  /* 0x00000008ff047e24 */ /* 0x000fe2000f8e00ff */
[----:B--2---:R-:W-:Y:S01]  /*5c20*/  MOV R7, UR7 ;  /* 0x0000000700077c02 */ /* 0x004fe20008000f00 */
[----:B------:R-:W-:Y:S01]  /*5c30*/  IMAD.U32 R6, RZ, RZ, UR6 ;  /* 0x00000006ff067e24 */ /* 0x000fe2000f8e00ff */
[----:B-----5:R-:W-:Y:S01]  /*5c40*/  MOV R11, UR5 ;  /* 0x00000005000b7c02 */ /* 0x020fe20008000f00 */
[----:B------:R-:W-:Y:S02]  /*5c50*/  IMAD.U32 R10, RZ, RZ, UR4 ;  /* 0x00000004ff0a7e24 */ /* 0x000fe4000f8e00ff */
[----:B------:R-:W-:Y:S07]  /*5c60*/  LEPC R20, `(.L_x_97) ;  /* 0x000000001014794e */ /* 0x000fee0000000000 */
[----:B-1--4-:R-:W-:Y:S05]  /*5c70*/  CALL.ABS.NOINC R2 ;  /* 0x0000000002007343 */ /* 0x012fea0003c00000 */
.L_x_97:
[----:B------:R-:W-:Y:S01]  /*5c80*/  SHF.L.U32 R50, R56, 0x10, RZ ;  /* 0x0000001038327819 */ /* 0x000fe200000006ff */
[----:B------:R-:W-:Y:S05]  /*5c90*/  WARPSYNC.ALL ;  /* 0x0000000000007948 */ /* 0x000fea0003800000 */
[----:B------:R-:W-:Y:S01]  /*5ca0*/  R2UR UR4, R48 ;  /* 0x00000000300472ca */ /* 0x000fe200000e0000 */
[----:B------:R-:W-:Y:S01]  /*5cb0*/  BSSY.RECONVERGENT B0, `(.L_x_98) ;  /* 0x000008b000007945 */ /* 0x000fe20003800200 */
[----:B------:R-:W-:Y:S02]  /*5cc0*/  LOP3.LUT R51, R56, 0xffff0000, RZ, 0xc0, !PT ;  /* 0xffff000038337812 */ /* 0x000fe400078ec0ff */
[----:B------:R-:W-:Y:S02]  /*5cd0*/  SHF.L.U32 R52, R57, 0x10, RZ ;  /* 0x0000001039347819 */ /* 0x000fe400000006ff */
[----:B------:R-:W-:Y:S02]  /*5ce0*/  SHF.L.U32 R73, R100, 0x1, RZ ;  /* 0x0000000164497819 */ /* 0x000fe400000006ff */
[----:B------:R-:W-:Y:S02]  /*5cf0*/  ISETP.NE.AND P0, PT, R101, RZ, PT ;  /* 0x000000ff6500720c */ /* 0x000fe40003f05270 */
[----:B------:R-:W-:Y:S03]  /*5d00*/  IADD3 R108, PT, PT, R108, R73, RZ ;  /* 0x000000496c6c7210 */ /* 0x000fe60007ffe0ff */
[----:B---3--:R-:W2:Y:S01]  /*5d10*/  LDTM.16dp256bit.x8 R4, tmem[UR4] ;  /* 0x00000004000479ee */ /* 0x008ea200081a0000 */
[----:B------:R-:W-:Y:S01]  /*5d20*/  IADD3 R109, PT, PT, R99, R108, RZ ;  /* 0x0000006c636d7210 */ /* 0x000fe20007ffe0ff */
[C---:B--2---:R-:W-:Y:S01]  /*5d30*/  FMUL R0, R47.reuse, R4 ;  /* 0x000000042f007220 */ /* 0x044fe20000400000 */
[C---:B-1----:R-:W-:Y:S01]  /*5d40*/  FMUL R2, R47.reuse, R5 ;  /* 0x000000052f027220 */ /* 0x042fe20000400000 */
[C---:B------:R-:W-:Y:S01]  /*5d50*/  FMUL R4, R47.reuse, R8 ;  /* 0x000000082f047220 */ /* 0x040fe20000400000 */
[C---:B------:R-:W-:Y:S01]  /*5d60*/  FMUL R3, R47.reuse, R6 ;  /* 0x000000062f037220 */ /* 0x040fe20000400000 */
[C---:B------:R-:W-:Y:S01]  /*5d70*/  FMUL R5, R47.reuse, R9 ;  /* 0x000000092f057220 */ /* 0x040fe20000400000 */
[C---:B------:R-:W-:Y:S01]  /*5d80*/  FMUL R8, R47.reuse, R12 ;  /* 0x0000000c2f087220 */ /* 0x040fe20000400000 */
[C---:B------:R-:W-:Y:S01]  /*5d90*/  FMUL R6, R47.reuse, R10 ;  /* 0x0000000a2f067220 */ /* 0x040fe20000400000 */
[C---:B------:R-:W-:Y:S01]  /*5da0*/  FMUL R9, R47.reuse, R13 ;  /* 0x0000000d2f097220 */ /* 0x040fe20000400000 */
[----:B------:R-:W-:Y:S01]  /*5db0*/  FMUL R12, R47, R16 ;  /* 0x000000102f0c7220 */ /* 0x000fe20000400000 */
[----:B------:R-:W-:Y:S01]  /*5dc0*/  FFMA R0, R49, R50, R0 ;  /* 0x0000003231007223 */ /* 0x000fe20000000000 */
[C---:B------:R-:W-:Y:S01]  /*5dd0*/  FMUL R10, R47.reuse, R14 ;  /* 0x0000000e2f0a7220 */ /* 0x040fe20000400000 */
[C---:B------:R-:W-:Y:S01]  /*5de0*/  FMUL R13, R47.reuse, R17 ;  /* 0x000000112f0d7220 */ /* 0x040fe20000400000 */
[----:B------:R-:W-:Y:S01]  /*5df0*/  FMUL R16, R47, R20 ;  /* 0x000000142f107220 */ /* 0x000fe20000400000 */
[----:B------:R-:W-:Y:S01]  /*5e00*/  FFMA R2, R49, R51, R2 ;  /* 0x0000003331027223 */ /* 0x000fe20000000002 */
[C---:B------:R-:W-:Y:S01]  /*5e10*/  FMUL R14, R47.reuse, R18 ;  /* 0x000000122f0e7220 */ /* 0x040fe20000400000 */
[C---:B------:R-:W-:Y:S01]  /*5e20*/  FMUL R17, R47.reuse, R21 ;  /* 0x000000152f117220 */ /* 0x040fe20000400000 */
[C---:B------:R-:W-:Y:S01]  /*5e30*/  FMUL R20, R47.reuse, R24 ;  /* 0x000000182f147220 */ /* 0x040fe20000400000 */
[C---:B------:R-:W-:Y:S01]  /*5e40*/  FMUL R18, R47.reuse, R22 ;  /* 0x000000162f127220 */ /* 0x040fe20000400000 */
[C---:B------:R-:W-:Y:S01]  /*5e50*/  FMUL R21, R47.reuse, R25 ;  /* 0x000000192f157220 */ /* 0x040fe20000400000 */
[C---:B------:R-:W-:Y:S01]  /*5e60*/  FMUL R24, R47.reuse, R28 ;  /* 0x0000001c2f187220 */ /* 0x040fe20000400000 */
[C---:B------:R-:W-:Y:S01]  /*5e70*/  FMUL R22, R47.reuse, R26 ;  /* 0x0000001a2f167220 */ /* 0x040fe20000400000 */
[C---:B------:R-:W-:Y:S01]  /*5e80*/  FMUL R25, R47.reuse, R29 ;  /* 0x0000001d2f197220 */ /* 0x040fe20000400000 */
[----:B------:R-:W-:Y:S01]  /*5e90*/  FMUL R28, R47, R32 ;  /* 0x000000202f1c7220 */ /* 0x000fe20000400000 */
[----:B------:R-:W-:Y:S01]  /*5ea0*/  LOP3.LUT R32, R57, 0xffff0000, RZ, 0xc0, !PT ;  /* 0xffff000039207812 */ /* 0x000fe200078ec0ff */
[C---:B------:R-:W-:Y:S01]  /*5eb0*/  FMUL R26, R47.reuse, R30 ;  /* 0x0000001e2f1a7220 */ /* 0x040fe20000400000 */
[----:B------:R-:W-:Y:S01]  /*5ec0*/  FMUL R29, R47, R33 ;  /* 0x000000212f1d7220 */ /* 0x000fe20000400000 */
[----:B------:R-:W-:Y:S01]  /*5ed0*/  SHF.L.U32 R33, R58, 0x10, RZ ;  /* 0x000000103a217819 */ /* 0x000fe200000006ff */
[----:B------:R-:W-:Y:S01]  /*5ee0*/  FFMA R3, R49, R52, R3 ;  /* 0x0000003431037223 */ /* 0x000fe20000000003 */
[----:B------:R-:W-:Y:S01]  /*5ef0*/  F2FP.BF16.F32.PACK_AB R52, R2, R0 ;  /* 0x000000000234723e */ /* 0x000fe200000010ff */
[----:B------:R-:W-:Y:S01]  /*5f00*/  FMUL R7, R47, R7 ;  /* 0x000000072f077220 */ /* 0x000fe20000400000 */
[----:B------:R-:W-:Y:S01]  /*5f10*/  SHF.L.U32 R0, R59, 0x10, RZ ;  /* 0x000000103b007819 */ /* 0x000fe200000006ff */
[----:B------:R-:W-:Y:S01]  /*5f20*/  FMUL R30, R47, R34 ;  /* 0x000000222f1e7220 */ /* 0x000fe20000400000 */
[----:B------:R-:W-:Y:S01]  /*5f30*/  LOP3.LUT R34, R58, 0xffff0000, RZ, 0xc0, !PT ;  /* 0xffff00003a227812 */ /* 0x000fe200078ec0ff */
[----:B------:R-:W-:Y:S01]  /*5f40*/  FFMA R7, R49, R32, R7 ;  /* 0x0000002031077223 */ /* 0x000fe20000000007 */
[----:B------:R-:W-:Y:S01]  /*5f50*/  LOP3.LUT R2, R59, 0xffff0000, RZ, 0xc0, !PT ;  /* 0xffff00003b027812 */ /* 0x000fe200078ec0ff */
[----:B------:R-:W-:Y:S01]  /*5f60*/  FFMA R4, R49, R33, R4 ;  /* 0x0000002131047223 */ /* 0x000fe20000000004 */
[----:B------:R-:W-:Y:S01]  /*5f70*/  FMUL R11, R47, R11 ;  /* 0x0000000b2f0b7220 */ /* 0x000fe20000400000 */
[----:B------:R-:W-:Y:S01]  /*5f80*/  FFMA R5, R49, R34, R5 ;  /* 0x0000002231057223 */ /* 0x000fe20000000005 */
[----:B------:R-:W-:Y:S01]  /*5f90*/  F2FP.BF16.F32.PACK_AB R53, R7, R3 ;  /* 0x000000030735723e */ /* 0x000fe200000010ff */
[C---:B------:R-:W-:Y:S01]  /*5fa0*/  FFMA R6, R49.reuse, R0, R6 ;  /* 0x0000000031067223 */ /* 0x040fe20000000006 */
[C---:B------:R-:W-:Y:S01]  /*5fb0*/  SHF.L.U32 R0, R60.reuse, 0x10, RZ ;  /* 0x000000103c007819 */ /* 0x040fe200000006ff */
[----:B------:R-:W-:Y:S01]  /*5fc0*/  FFMA R11, R49, R2, R11 ;  /* 0x00000002310b7223 */ /* 0x000fe2000000000b */
[----:B------:R-:W-:Y:S01]  /*5fd0*/  LOP3.LUT R2, R60, 0xffff0000, RZ, 0xc0, !PT ;  /* 0xffff00003c027812 */ /* 0x000fe200078ec0ff */
[----:B------:R-:W-:Y:S01]  /*5fe0*/  FMUL R15, R47, R15 ;  /* 0x0000000f2f0f7220 */ /* 0x000fe20000400000 */
[----:B------:R-:W-:Y:S01]  /*5ff0*/  SHF.L.U32 R3, R61, 0x10, RZ ;  /* 0x000000103d037819 */ /* 0x000fe200000006ff */
[----:B------:R-:W-:Y:S01]  /*6000*/  FFMA R8, R49, R0, R8 ;  /* 0x0000000031087223 */ /* 0x000fe20000000008 */
[----:B------:R-:W-:Y:S01]  /*6010*/  LOP3.LUT R0, R61, 0xffff0000, RZ, 0xc0, !PT ;  /* 0xffff00003d007812 */ /* 0x000fe200078ec0ff */
[C---:B------:R-:W-:Y:S01]  /*6020*/  FFMA R9, R49.reuse, R2, R9 ;  /* 0x0000000231097223 */ /* 0x040fe20000000009 */
[C---:B------:R-:W-:Y:S01]  /*6030*/  SHF.L.U32 R2, R62.reuse, 0x10, RZ ;  /* 0x000000103e027819 */ /* 0x040fe200000006ff */
[----:B------:R-:W-:Y:S01]  /*6040*/  FFMA R10, R49, R3, R10 ;  /* 0x00000003310a7223 */ /* 0x000fe2000000000a */
[----:B------:R-:W-:Y:S01]  /*6050*/  SHF.L.U32 R3, R63, 0x10, RZ ;  /* 0x000000103f037819 */ /* 0x000fe200000006ff */
[C---:B------:R-:W-:Y:S01]  /*6060*/  FFMA R15, R49.reuse, R0, R15 ;  /* 0x00000000310f7223 */ /* 0x040fe2000000000f */
[----:B------:R-:W-:Y:S01]  /*6070*/  LOP3.LUT R0, R62, 0xffff0000, RZ, 0xc0, !PT ;  /* 0xffff00003e007812 */ /* 0x000fe200078ec0ff */
[----:B------:R-:W-:Y:S01]  /*6080*/  FFMA R12, R49, R2, R12 ;  /* 0x00000002310c7223 */ /* 0x000fe2000000000c */
[C---:B----4-:R-:W-:Y:S01]  /*6090*/  SHF.L.U32 R2, R68.reuse, 0x10, RZ ;  /* 0x0000001044027819 */ /* 0x050fe200000006ff */
[----:B------:R-:W-:Y:S01]  /*60a0*/  FMUL R19, R47, R19 ;  /* 0x000000132f137220 */ /* 0x000fe20000400000 */
[----:B------:R-:W-:Y:S01]  /*60b0*/  F2FP.BF16.F32.PACK_AB R54, R5, R4 ;  /* 0x000000040536723e */ /* 0x000fe200000010ff */
[----:B------:R-:W-:Y:S01]  /*60c0*/  FFMA R13, R49, R0, R13 ;  /* 0x00000000310d7223 */ /* 0x000fe2000000000d */
[----:B------:R-:W-:Y:S01]  /*60d0*/  LOP3.LUT R0, R63, 0xffff0000, RZ, 0xc0, !PT ;  /* 0xffff00003f007812 */ /* 0x000fe200078ec0ff */
[----:B------:R-:W-:Y:S01]  /*60e0*/  FFMA R14, R49, R3, R14 ;  /* 0x00000003310e7223 */ /* 0x000fe2000000000e */
[----:B------:R-:W-:Y:S01]  /*60f0*/  LOP3.LUT R3, R68, 0xffff0000, RZ, 0xc0, !PT ;  /* 0xffff000044037812 */ /* 0x000fe200078ec0ff */
[----:B------:R-:W-:Y:S01]  /*6100*/  FMUL R23, R47, R23 ;  /* 0x000000172f177220 */ /* 0x000fe20000400000 */
[----:B------:R-:W-:Y:S01]  /*6110*/  F2FP.BF16.F32.PACK_AB R55, R11, R6 ;  /* 0x000000060b37723e */ /* 0x000fe200000010ff */
[----:B------:R-:W-:Y:S01]  /*6120*/  FFMA R19, R49, R0, R19 ;  /* 0x0000000031137223 */ /* 0x000fe20000000013 */
[----:B------:R-:W-:Y:S01]  /*6130*/  SHF.L.U32 R0, R69, 0x10, RZ ;  /* 0x0000001045007819 */ /* 0x000fe200000006ff */
[----:B------:R-:W-:Y:S01]  /*6140*/  FFMA R16, R49, R2, R16 ;  /* 0x0000000231107223 */ /* 0x000fe20000000010 */
[----:B------:R-:W-:Y:S01]  /*6150*/  LOP3.LUT R2, R69, 0xffff0000, RZ, 0xc0, !PT ;  /* 0xffff000045027812 */ /* 0x000fe200078ec0ff */
[----:B------:R-:W-:Y:S01]  /*6160*/  FFMA R17, R49, R3, R17 ;  /* 0x0000000331117223 */ /* 0x000fe20000000011 */
[----:B------:R-:W-:Y:S01]  /*6170*/  SHF.L.U32 R3, R71, 0x10, RZ ;  /* 0x0000001047037819 */ /* 0x000fe200000006ff */
        /* <DEDUP_REMOVED lines=15> */
[C---:B------:R-:W-:Y:S01]  /*6270*/  SHF.L.U32 R2, R78.reuse, 0x10, RZ ;  /* 0x000000104e027819 */ /* 0x040fe200000006ff */
[----:B------:R-:W-:Y:S01]  /*6280*/  FMUL R31, R47, R31 ;  /* 0x0000001f2f1f7220 */ /* 0x000fe20000400000 */
[----:B------:R-:W-:Y:S01]  /*6290*/  F2FP.BF16.F32.PACK_AB R8, R9, R8 ;  /* 0x000000080908723e */ /* 0x000fe200000010ff */
[----:B------:R1:W-:Y:S01]  /*62a0*/  STSM.16.M88.4 [R107+0x400], R52 ;  /* 0x000400346b007844 */ /* 0x0003e20000000200 */
        /* <DEDUP_REMOVED lines=8> */
[----:B------:R-:W-:Y:S01]  /*6330*/  LOP3.LUT R0, R79, 0xffff0000, RZ, 0xc0, !PT ;  /* 0xffff00004f007812 */ /* 0x000fe200078ec0ff */
[----:B------:R-:W-:Y:S01]  /*6340*/  FFMA R28, R49, R2, R28 ;  /* 0x00000002311c7223 */ /* 0x000fe2000000001c */
[----:B------:R-:W-:Y:S01]  /*6350*/  F2FP.BF16.F32.PACK_AB R11, R19, R14 ;  /* 0x0000000e130b723e */ /* 0x000fe200000010ff */
[----:B------:R-:W-:Y:S01]  /*6360*/  FFMA R29, R49, R3, R29 ;  /* 0x00000003311d7223 */ /* 0x000fe2000000001d */
[----:B------:R-:W-:Y:S01]  /*6370*/  F2FP.BF16.F32.PACK_AB R16, R17, R16 ;  /* 0x000000101110723e */ /* 0x000fe200000010ff */
[----:B------:R-:W-:Y:S01]  /*6380*/  FFMA R30, R49, R4, R30 ;  /* 0x00000004311e7223 */ /* 0x000fe2000000001e */
[----:B------:R-:W-:Y:S01]  /*6390*/  F2FP.BF16.F32.PACK_AB R17, R23, R18 ;  /* 0x000000121711723e */ /* 0x000fe200000010ff */
[----:B------:R1:W-:Y:S01]  /*63a0*/  STSM.16.M88.4 [R106+0x400], R8 ;  /* 0x000400086a007844 */ /* 0x0003e20000000200 */
[----:B------:R-:W-:Y:S01]  /*63b0*/  FFMA R35, R49, R0, R35 ;  /* 0x0000000031237223 */ /* 0x000fe20000000023 */
[----:B------:R-:W-:Y:S02]  /*63c0*/  F2FP.BF16.F32.PACK_AB R18, R21, R20 ;  /* 0x000000141512723e */ /* 0x000fe400000010ff */
[----:B------:R-:W-:Y:S02]  /*63d0*/  F2FP.BF16.F32.PACK_AB R19, R27, R22 ;  /* 0x000000161b13723e */ /* 0x000fe400000010ff */
[----:B------:R-:W-:Y:S02]  /*63e0*/  F2FP.BF16.F32.PACK_AB R24, R25, R24 ;  /* 0x000000181918723e */ /* 0x000fe400000010ff */
[----:B------:R-:W-:Y:S01]  /*63f0*/  F2FP.BF16.F32.PACK_AB R25, R31, R26 ;  /* 0x0000001a1f19723e */ /* 0x000fe200000010ff */
[----:B------:R1:W-:Y:S01]  /*6400*/  STSM.16.M88.4 [R108], R16 ;  /* 0x000000106c007844 */ /* 0x0003e20000000200 */
[----:B------:R-:W-:Y:S02]  /*6410*/  F2FP.BF16.F32.PACK_AB R26, R29, R28 ;  /* 0x0000001c1d1a723e */ /* 0x000fe400000010ff */
[----:B------:R-:W-:Y:S05]  /*6420*/  F2FP.BF16.F32.PACK_AB R27, R35, R30 ;  /* 0x0000001e231b723e */ /* 0x000fea00000010ff */
[----:B------:R1:W-:Y:S01]  /*6430*/  STSM.16.M88.4 [R109], R24 ;  /* 0x000000186d007844 */ /* 0x0003e20000000200 */
[----:B------:R-:W-:Y:S01]  /*6440*/  @!PT LDS RZ, [RZ] ;  /* 0x00000000fffff984 */ /* 0x000fe20000000800 */
[----:B------:R-:W-:Y:S01]  /*6450*/  @!PT LDS RZ, [RZ] ;  /* 0x00000000fffff984 */ /* 0x000fe20000000800 */
[----:B------:R-:W-:Y:S01]  /*6460*/  @!PT LDS RZ, [RZ] ;  /* 0x00000000fffff984 */ /* 0x000fe20000000800 */
[----:B------:R-:W-:Y:S01]  /*6470*/  @!PT LDS RZ, [RZ] ;  /* 0x00000000fffff984 */ /* 0x000fe20000000800 */
[----:B------:R2:W-:Y:S07]  /*6480*/  MEMBAR.ALL.CTA ;  /* 0x0000000000007992 */ /* 0x0005ee0000008000 */
[----:B--2---:R-:W2:Y:S02]  /*6490*/  FENCE.VIEW.ASYNC.S ;  /* 0x00000000000073c6 */ /* 0x004ea40000000000 */
[----:B--2---:R-:W-:Y:S06]  /*64a0*/  BAR.SYNC.DEFER_BLOCKING 0x1, 0x80 ;  /* 0x0042000000007b1d */ /* 0x004fec0000010000 */
[----:B------:R-:W-:Y:S05]  /*64b0*/  @P0 BRA `(.L_x_99) ;  /* 0x0000000000280947 */ /* 0x000fea0003800000 */
[----:B------:R-:W-:Y:S02]  /*64c0*/  UIADD3 UR4, UPT, UPT, UR48, 0x400, URZ ;  /* 0x0000040030047890 */ /* 0x000fe4000fffe0ff */
[----:B------:R-:W-:Y:S01]  /*64d0*/  UIADD3 UR6, UP0, UPT, UR52, 0x680, URZ ;  /* 0x0000068034067890 */ /* 0x000fe2000ff1e0ff */
[----:B------:R-:W-:Y:S03]  /*64e0*/  UMOV UR43, UR36 ;  /* 0x00000024002b7c82 */ /* 0x000fe60008000000 */
[----:B------:R-:W-:Y:S01]  /*64f0*/  MOV R94, UR4 ;  /* 0x00000004005e7c02 */ /* 0x000fe20008000f00 */
[----:B------:R-:W-:Y:S03]  /*6500*/  UIADD3.X UR7, UPT, UPT, URZ, UR53, URZ, UP0, !UPT ;  /* 0x00000035ff077290 */ /* 0x000fe600087fe4ff */
[----:B------:R-:W-:Y:S11]  /*6510*/  R2UR UR40, R94 ;  /* 0x000000005e2872ca */ /* 0x000ff600000e0000 */
[----:B------:R-:W-:Y:S02]  /*6520*/  @!UPT UIADD3 URZ, UPT, UPT, URZ, URZ, URZ ;  /* 0x000000fffffff290 */ /* 0x000fe4000fffe0ff */
[----:B------:R2:W-:Y:S01]  /*6530*/  UTMASTG.3D [UR40], [UR6] ;  /* 0x00000028060073b5 */ /* 0x0005e20008010000 */
[----:B------:R0:W-:Y:S01]  /*6540*/  UTMACMDFLUSH ;  /* 0x00000000000079b7 */ /* 0x0001e20000000000 */
[----:B--2---:R-:W-:Y:S04]  /*6550*/  DEPBAR.LE SB0, 0x1 ;  /* 0x000080400000791a */ /* 0x004fe80000000000 */
.L_x_99:
[----:B------:R-:W-:Y:S05]  /*6560*/  BSYNC.RECONVERGENT B0 ;  /* 0x0000000000007941 */ /* 0x000fea0003800200 */
.L_x_98:
[----:B------:R-:W-:Y:S01]  /*6570*/  BAR.SYNC.DEFER_BLOCKING 0x1, 0x80 ;  /* 0x0042000000007b1d */ /* 0x000fe20000010000 */
[----:B------:R-:W-:Y:S01]  /*6580*/  ISETP.NE.AND P1, PT, R105, RZ, PT ;  /* 0x000000ff6900720c */ /* 0x000fe20003f25270 */
[----:B------:R-:W-:Y:S01]  /*6590*/  UISETP.NE.AND UP0, UPT, UR49, URZ, UPT ;  /* 0x000000ff3100728c */ /* 0x000fe2000bf05270 */
[----:B------:R-:W-:Y:S11]  /*65a0*/  LEA R2, R65, UR48, 0x3 ;  /* 0x0000003041027c11 */ /* 0x000ff6000f8e18ff */
[----:B------:R-:W-:Y:S01]  /*65b0*/  @P1 SHF.L.U32 R3, R98, 0x1f, RZ ;  /* 0x0000001f62031819 */ /* 0x000fe200000006ff */
[----:B------:R-:W-:Y:S06]  /*65c0*/  BRA.U !UP0, `(.L_x_100) ;  /* 0x0000000108247547 */ /* 0x000fec000b800000 */
[----:B------:R-:W-:Y:S01]  /*65d0*/  IMAD.U32 R4, RZ, RZ, UR51 ;  /* 0x00000033ff047e24 */ /* 0x000fe2000f8e00ff */
[----:B------:R-:W-:Y:S01]  /*65e0*/  MOV R0, UR37 ;  /* 0x0000002500007c02 */ /* 0x000fe20008000f00 */
[----:B------:R-:W-:Y:S03]  /*65f0*/  UIADD3 UR51, UPT, UPT, UR51, 0x1, URZ ;  /* 0x0000000133337890 */ /* 0x000fe6000fffe0ff */
[----:B------:R-:W-:Y:S01]  /*6600*/  @P1 LEA R4, R4, UR48, 0x3 ;  /* 0x0000003004041c11 */ /* 0x000fe2000f8e18ff */
[----:B------:R-:W-:Y:S04]  /*6610*/  UISETP.NE.AND UP0, UPT, UR51, 0x4, UPT ;  /* 0x000000043300788c */ /* 0x000fe8000bf05270 */
[----:B------:R-:W-:Y:S01]  /*6620*/  @P1 VIADD R4, R4, 0x60 ;  /* 0x0000006004041836 */ /* 0x000fe20000000000 */
[----:B------:R-:W-:Y:S04]  /*6630*/  USEL UR51, UR51, URZ, UP0 ;  /* 0x000000ff33337287 */ /* 0x000fe80008000000 */
[----:B------:R-:W-:Y:S04]  /*6640*/  @P1 PRMT R0, R0, 0x654, R4 ;  /* 0x0000065400001816 */ /* 0x000fe80000000004 */
[----:B------:R2:W-:Y:S04]  /*6650*/  @P1 SYNCS.ARRIVE.TRANS64.RED.A1T0 RZ, [R0+URZ], RZ ;  /* 0x000000ff00ff19a7 */ /* 0x0005e800081004ff */
.L_x_100:
[----:B------:R-:W3:Y:S01]  /*6660*/  @P1 SYNCS.PHASECHK.TRANS64.TRYWAIT P0, [R2+URZ+0x40], R3 ;  /* 0x00004003020015a7 */ /* 0x000ee200080011ff */
[----:B------:R-:W-:Y:S01]  /*6670*/  BSSY B1, `(.L_x_101) ;  /* 0x0000017000017945 */ /* 0x000fe20003800000 */
[----:B---3--:R-:W-:Y:S03]  /*6680*/  @P1 SEL R67, RZ, 0x1, !P0 ;  /* 0x00000001ff431807 */ /* 0x008fe60004000000 */
[----:B------:R-:W-:Y:S05]  /*6690*/  @!P1 BRA `(.L_x_102) ;  /* 0x0000000000509947 */ /* 0x000fea0003800000 */
[----:B------:R-:W-:Y:S01]  /*66a0*/  ISETP.NE.AND P1, PT, R72, RZ, PT ;  /* 0x000000ff4800720c */ /* 0x000fe20003f25270 */
[----:B------:R-:W-:Y:S01]  /*66b0*/  BSSY B0, `(.L_x_103) ;  /* 0x000000a000007945 */ /* 0x000fe20003800000 */
[----:B------:R-:W-:Y:S11]  /*66c0*/  ISETP.NE.AND P0, PT, R67, RZ, PT ;  /* 0x000000ff4300720c */ /* 0x000ff60003f05270 */
[----:B------:R-:W-:Y:S04]  /*66d0*/  @P1 IMAD R5, R65, 0x2000, R66 ;  /* 0x0000200041051824 */ /* 0x000fe800078e0242 */
[----:B------:R-:W-:Y:S05]  /*66e0*/  @P1 VIADD R4, R5, UR48 ;  /* 0x0000003005041c36 */ /* 0x000fea0008000000 */
[----:B------:R-:W-:Y:S01]  /*66f0*/  @P1 IADD3 R3, PT, PT, R73, R4, RZ ;  /* 0x0000000449031210 */ /* 0x000fe20007ffe0ff */
[----:B------:R-:W-:Y:S01]  /*6700*/  @P1 IMAD.IADD R4, R99, 0x1, R4 ;  /* 0x0000000163041824 */ /* 0x000fe200078e0204 */
[----:B------:R-:W-:Y:S06]  /*6710*/  @P0 BRA `(.L_x_104) ;  /* 0x00000000000c0947 */ /* 0x000fec0003800000 */
[----:B--2---:R-:W-:Y:S04]  /*6720*/  SHF.L.U32 R0, R98, 0x1f, RZ ;  /* 0x0000001f62007819 */ /* 0x004fe800000006ff */
[----:B------:R-:W2:Y:S02]  /*6730*/  SYNCS.PHASECHK.TRANS64.TRYWAIT P0, [R2+URZ+0x40], R0 ;  /* 0x00004000020075a7 */ /* 0x000ea400080011ff */
[----:B--2---:R-:W-:Y:S05]  /*6740*/  @!P0 BRA `(.L_x_105) ;  /* 0x0000003000748947 */ /* 0x004fea0003800000 */
.L_x_104:
[----:B------:R-:W-:Y:S05]  /*6750*/  BSYNC B0 ;  /* 0x0000000000007941 */ /* 0x000fea0003800000 */
.L_x_103:
[----:B------:R-:W-:Y:S02]  /*6760*/  ISETP.NE.AND P0, PT, R72, RZ, PT ;  /* 0x000000ff4800720c */ /* 0x000fe40003f05270 */
[----:B------:R-:W-:Y:S11]  /*6770*/  IADD3 R65, PT, PT, R65, 0x1, RZ ;  /* 0x0000000141417810 */ /* 0x000ff60007ffe0ff */
[----:B--2---:R-:W-:Y:S01]  /*6780*/  @P0 IMAD.IADD R0, R99, 0x1, R3 ;  /* 0x0000000163000824 */ /* 0x004fe200078e0203 */
[----:B------:R-:W-:Y:S05]  /*6790*/  @P0 WARPSYNC.ALL ;  /* 0x0000000000000948 */ /* 0x000fea0003800000 */
[----:B------:R3:W4:Y:S04]  /*67a0*/  @P0 LDSM.16.M88.4 R56, [R5+UR48+0x400] ;  /* 0x000400300538083b */ /* 0x0007280008000200 */
[----:B------:R3:W2:Y:S04]  /*67b0*/  @P0 LDSM.16.M88.4 R60, [R4+0x400] ;  /* 0x00040000043c083b */ /* 0x0006a80000000200 */
[----:B------:R3:W1:Y:S04]  /*67c0*/  @P0 LDSM.16.M88.4 R68, [R3+0x400] ;  /* 0x000400000344083b */ /* 0x0006680000000200 */
[----:B------:R3:W1:Y:S02]  /*67d0*/  @P0 LDSM.16.M88.4 R76, [R0+0x400] ;  /* 0x00040000004c083b */ /* 0x0006640000000200 */
.L_x_102:
[----:B------:R-:W-:Y:S05]  /*67e0*/  BSYNC B1 ;  /* 0x0000000000017941 */ /* 0x000fea0003800000 */
.L_x_101:
[----:B--23--:R-:W-:Y:S05]  /*67f0*/  VIADD R0, R48, 0x40 ;  /* 0x0000004030007836 */ /* 0x00cfea0000000000 */
[----:B------:R-:W-:Y:S04]  /*6800*/  SHF.R.U32.HI R0, RZ, 0x15, R0 ;  /* 0x00000015ff007819 */ /* 0x000fe80000011600 */
[----:B------:R-:W-:Y:S11]  /*6810*/  LOP3.LUT P0, RZ, R0, 0x3, R93, 0x48, !PT ;  /* 0x0000000300ff7812 */ /* 0x000ff6000780485d */
[----:B------:R-:W-:Y:S02]  /*6820*/  @!UPT UIADD3 URZ, UPT, UPT, URZ, URZ, URZ ;  /* 0x000000fffffff290 */ /* 0x000fe4000fffe0ff */
[----:B------:R-:W-:Y:S05]  /*6830*/  @!P0 BRA `(.L_x_106) ;  /* 0x0000000000408947 */ /* 0x000fea0003800000 */
[----:B------:R-:W2:Y:S01]  /*6840*/  LDCU.64 UR8, c[0x4][0x70] ;  /* 0x01000e00ff0877ac */ /* 0x000ea20008000a00 */
[----:B------:R-:W-:Y:S01]  /*6850*/  MOV R3, 0x0 ;  /* 0x0000000000037802 */ /* 0x000fe20000000f00 */
[----:B------:R-:W-:Y:S02]  /*6860*/  HFMA2 R12, -RZ, RZ, 0, 5.9604644775390625e-08 ;  /* 0x00000001ff0c7431 */ /* 0x000fe400000001ff */
[----:B-1----:R-:W-:Y:S02]  /*6870*/  IMAD.MOV.U32 R8, RZ, RZ, 0x192 ;  /* 0x00000192ff087424 */ /* 0x002fe400078e00ff */
[----:B------:R-:W-:Y:S01]  /*6880*/  IMAD.MOV.U32 R13, RZ, RZ, RZ ;  /* 0x000000ffff0d7224 */ /* 0x000fe200078e00ff */
[----:B------:R-:W1:Y:S01]  /*6890*/  LDCU.64 UR6, c[0x4][0x78] ;  /* 0x01000f00ff0677ac */ /* 0x000e620008000a00 */
[----:B------:R-:W3:Y:S01]  /*68a0*/  LDC.64 R2, c[0x4][R3] ;  /* 0x0100000003027b82 */ /* 0x000ee20000000a00 */
[----:B------:R-:W5:Y:S01]  /*68b0*/  LDCU.64 UR4, c[0x4][0x10] ;  /* 0x01000200ff0477ac */ /* 0x000f620008000a00 */
[----:B--2---:R-:W-:Y:S01]  /*68c0*/  MOV R5, UR9 ;  /* 0x0000000900057c02 */ /* 0x004fe20008000f00 */
[----:B------:R-:W-:Y:S01]  /*68d0*/  IMAD.U32 R4, RZ, RZ, UR8 ;  /* 0x00000008ff047e24 */ /* 0x000fe2000f8e00ff */
[----:B-1----:R-:W-:Y:S01]  /*68e0*/  MOV R7, UR7 ;  /* 0x0000000700077c02 */ /* 0x002fe20008000f00 */
[----:B------:R-:W-:Y:S01]  /*68f0*/  IMAD.U32 R6, RZ, RZ, UR6 ;  /* 0x00000006ff067e24 */ /* 0x000fe2000f8e00ff */
[----:B-----5:R-:W-:Y:S01]  /*6900*/  MOV R11, UR5 ;  /* 0x00000005000b7c02 */ /* 0x020fe20008000f00 */
[----:B------:R-:W-:Y:S02]  /*6910*/  IMAD.U32 R10, RZ, RZ, UR4 ;  /* 0x00000004ff0a7e24 */ /* 0x000fe4000f8e00ff */
[----:B------:R-:W-:Y:S07]  /*6920*/  LEPC R20, `(.L_x_106) ;  /* 0x000000001014794e */ /* 0x000fee0000000000 */
[----:B---34-:R-:W-:Y:S05]  /*6930*/  CALL.ABS.NOINC R2 ;  /* 0x0000000002007343 */ /* 0x018fea0003c00000 */
.L_x_106:
[----:B------:R-:W-:Y:S01]  /*6940*/  ISETP.NE.AND P6, PT, R105, RZ, PT ;  /* 0x000000ff6900720c */ /* 0x000fe20003fc5270 */
[----:B------:R-:W-:Y:S05]  /*6950*/  WARPSYNC.ALL ;  /* 0x0000000000007948 */ /* 0x000fea0003800000 */
[----:B------:R-:W-:Y:S01]  /*6960*/  R2UR UR4, R48 ;  /* 0x00000000300472ca */ /* 0x000fe200000e0000 */
[----:B------:R-:W-:Y:S01]  /*6970*/  BSSY.RECONVERGENT B0, `(.L_x_107) ;  /* 0x000008f000007945 */ /* 0x000fe20003800200 */
[----:B------:R-:W-:Y:S02]  /*6980*/  MOV R50, UR51 ;  /* 0x0000003300327c02 */ /* 0x000fe40008000f00 */
[----:B----4-:R-:W-:Y:S02]  /*6990*/  SHF.L.U32 R3, R56, 0x10, RZ ;  /* 0x0000001038037819 */ /* 0x010fe400000006ff */
[----:B------:R-:W-:Y:S02]  /*69a0*/  MOV R74, UR37 ;  /* 0x00000025004a7c02 */ /* 0x000fe40008000f00 */
[----:B------:R-:W-:Y:S02]  /*69b0*/  @P6 LEA R50, R50, UR48, 0x3 ;  /* 0x0000003032326c11 */ /* 0x000fe4000f8e18ff */
[----:B------:R-:W-:Y:S02]  /*69c0*/  LOP3.LUT R51, R57, 0xffff0000, RZ, 0xc0, !PT ;  /* 0xffff000039337812 */ /* 0x000fe400078ec0ff */
[----:B------:R-:W-:Y:S01]  /*69d0*/  @P6 IADD3 R50, PT, PT, R50, 0x60, RZ ;  /* 0x0000006032326810 */ /* 0x000fe20007ffe0ff */
[----:B-1----:R-:W1:Y:S01]  /*69e0*/  LDTM.16dp256bit.x8 R4, tmem[UR4+0x40] ;  /* 0x00004004000479ee */ /* 0x002e6200081a0000 */
[----:B------:R-:W-:Y:S02]  /*69f0*/  ISETP.NE.AND P0, PT, R101, RZ, PT ;  /* 0x000000ff6500720c */ /* 0x000fe40003f05270 */
[----:B------:R-:W-:Y:S02]  /*6a00*/  @P6 PRMT R74, R74, 0x654, R50 ;  /* 0x000006544a4a6816 */ /* 0x000fe40000000032 */
[----:B------:R-:W-:Y:S01]  /*6a10*/  SHF.L.U32 R50, R57, 0x10, RZ ;  /* 0x0000001039327819 */ /* 0x000fe200000006ff */
[C---:B-1----:R-:W-:Y:S01]  /*6a20*/  FMUL R0, R47.reuse, R4 ;  /* 0x000000042f007220 */ /* 0x042fe20000400000 */
[----:B------:R-:W-:Y:S01]  /*6a30*/  LOP3.LUT R4, R56, 0xffff0000, RZ, 0xc0, !PT ;  /* 0xffff000038047812 */ /* 0x000fe200078ec0ff */
[C---:B------:R-:W-:Y:S01]  /*6a40*/  FMUL R2, R47.reuse, R5 ;  /* 0x000000052f027220 */ /* 0x040fe20000400000 */
[----:B------:R-:W-:Y:S01]  /*6a50*/  FMUL R7, R47, R7 ;  /* 0x000000072f077220 */ /* 0x000fe20000400000 */
[----:B------:R-:W-:Y:S01]  /*6a60*/  FFMA R0, R49, R3, R0 ;  /* 0x0000000331007223 */ /* 0x000fe20000000000 */
[----:B------:R-:W-:Y:S01]  /*6a70*/  FMUL R3, R47, R6 ;  /* 0x000000062f037220 */ /* 0x000fe20000400000 */
[----:B------:R-:W-:Y:S01]  /*6a80*/  FFMA R2, R49, R4, R2 ;  /* 0x0000000431027223 */ /* 0x000fe20000000002 */
[C---:B------:R-:W-:Y:S01]  /*6a90*/  FMUL R4, R47.reuse, R8 ;  /* 0x000000082f047220 */ /* 0x040fe20000400000 */
[C---:B------:R-:W-:Y:S01]  /*6aa0*/  FMUL R8, R47.reuse, R12 ;  /* 0x0000000c2f087220 */ /* 0x040fe20000400000 */
[C---:B------:R-:W-:Y:S01]  /*6ab0*/  FMUL R12, R47.reuse, R16 ;  /* 0x000000102f0c7220 */ /* 0x040fe20000400000 */
[C---:B------:R-:W-:Y:S01]  /*6ac0*/  FMUL R16, R47.reuse, R20 ;  /* 0x000000142f107220 */ /* 0x040fe20000400000 */
[----:B------:R-:W-:Y:S01]  /*6ad0*/  F2FP.BF16.F32.PACK_AB R52, R2, R0 ;  /* 0x000000000234723e */ /* 0x000fe200000010ff */
[C---:B------:R-:W-:Y:S01]  /*6ae0*/  FMUL R20, R47.reuse, R24 ;  /* 0x000000182f147220 */ /* 0x040fe20000400000 */
[C---:B------:R-:W-:Y:S01]  /*6af0*/  LOP3.LUT R0, R58.reuse, 0xffff0000, RZ, 0xc0, !PT ;  /* 0xffff00003a007812 */ /* 0x040fe200078ec0ff */
[----:B------:R-:W-:Y:S01]  /*6b00*/  FMUL R24, R47, R28 ;  /* 0x0000001c2f187220 */ /* 0x000fe20000400000 */
[----:B------:R-:W-:Y:S01]  /*6b10*/  SHF.L.U32 R2, R59, 0x10, RZ ;  /* 0x000000103b027819 */ /* 0x000fe200000006ff */
[C---:B------:R-:W-:Y:S01]  /*6b20*/  FMUL R28, R47.reuse, R32 ;  /* 0x000000202f1c7220 */ /* 0x040fe20000400000 */
[----:B------:R-:W-:Y:S01]  /*6b30*/  SHF.L.U32 R32, R58, 0x10, RZ ;  /* 0x000000103a207819 */ /* 0x000fe200000006ff */
[----:B------:R-:W-:Y:S01]  /*6b40*/  FMUL R5, R47, R9 ;  /* 0x000000092f057220 */ /* 0x000fe20000400000 */
[C---:B------:R-:W-:Y:S01]  /*6b50*/  FFMA R3, R49.reuse, R50, R3 ;  /* 0x0000003231037223 */ /* 0x040fe20000000003 */
[----:B------:R-:W-:Y:S01]  /*6b60*/  FFMA R7, R49, R51, R7 ;  /* 0x0000003331077223 */ /* 0x000fe20000000007 */
[----:B------:R-:W-:Y:S01]  /*6b70*/  FMUL R6, R47, R10 ;  /* 0x0000000a2f067220 */ /* 0x000fe20000400000 */
[----:B------:R-:W-:Y:S01]  /*6b80*/  FFMA R4, R49, R32, R4 ;  /* 0x0000002031047223 */ /* 0x000fe20000000004 */
[----:B------:R-:W-:Y:S01]  /*6b90*/  LOP3.LUT R32, R59, 0xffff0000, RZ, 0xc0, !PT ;  /* 0xffff00003b207812 */ /* 0x000fe200078ec0ff */
[----:B------:R-:W-:Y:S01]  /*6ba0*/  FFMA R5, R49, R0, R5 ;  /* 0x0000000031057223 */ /* 0x000fe20000000005 */
[C---:B------:R-:W-:Y:S01]  /*6bb0*/  SHF.L.U32 R0, R60.reuse, 0x10, RZ ;  /* 0x000000103c007819 */ /* 0x040fe200000006ff */
[----:B------:R-:W-:Y:S01]  /*6bc0*/  FMUL R11, R47, R11 ;  /* 0x0000000b2f0b7220 */ /* 0x000fe20000400000 */
[----:B------:R-:W-:Y:S01]  /*6bd0*/  F2FP.BF16.F32.PACK_AB R53, R7, R3 ;  /* 0x000000030735723e */ /* 0x000fe200000010ff */
[C---:B------:R-:W-:Y:S01]  /*6be0*/  FFMA R6, R49.reuse, R2, R6 ;  /* 0x0000000231067223 */ /* 0x040fe20000000006 */
[----:B------:R-:W-:Y:S01]  /*6bf0*/  LOP3.LUT R2, R60, 0xffff0000, RZ, 0xc0, !PT ;  /* 0xffff00003c027812 */ /* 0x000fe200078ec0ff */
[----:B------:R-:W-:Y:S01]  /*6c00*/  FFMA R11, R49, R32, R11 ;  /* 0x00000020310b7223 */ /* 0x000fe2000000000b */
[----:B------:R-:W-:Y:S01]  /*6c10*/  SHF.L.U32 R3, R61, 0x10, RZ ;  /* 0x000000103d037819 */ /* 0x000fe200000006ff */
[----:B------:R-:W-:Y:S01]  /*6c20*/  FFMA R8, R49, R0, R8 ;  /* 0x0000000031087223 */ /* 0x000fe20000000008 */
[----:B------:R-:W-:Y:S01]  /*6c30*/  LOP3.LUT R0, R61, 0xffff0000, RZ, 0xc0, !PT ;  /* 0xffff00003d007812 */ /* 0x000fe200078ec0ff */
[----:B------:R-:W-:Y:S01]  /*6c40*/  FMUL R9, R47, R13 ;  /* 0x0000000d2f097220 */ /* 0x000fe20000400000 */
[----:B------:R-:W-:Y:S01]  /*6c50*/  F2FP.BF16.F32.PACK_AB R54, R5, R4 ;  /* 0x000000040536723e */ /* 0x000fe200000010ff */
[----:B------:R-:W-:Y:S01]  /*6c60*/  FMUL R10, R47, R14 ;  /* 0x0000000e2f0a7220 */ /* 0x000fe20000400000 */
[----:B------:R-:W-:Y:S01]  /*6c70*/  SHF.L.U32 R4, R77, 0x10, RZ ;  /* 0x000000104d047819 */ /* 0x000fe200000006ff */
[----:B------:R-:W-:Y:S01]  /*6c80*/  FMUL R15, R47, R15 ;  /* 0x0000000f2f0f7220 */ /* 0x000fe20000400000 */
[----:B------:R-:W-:Y:S01]  /*6c90*/  F2FP.BF16.F32.PACK_AB R55, R11, R6 ;  /* 0x000000060b37723e */ /* 0x000fe200000010ff */
[C---:B------:R-:W-:Y:S01]  /*6ca0*/  FFMA R9, R49.reuse, R2, R9 ;  /* 0x0000000231097223 */ /* 0x040fe20000000009 */
[C---:B------:R-:W-:Y:S01]  /*6cb0*/  SHF.L.U32 R2, R62.reuse, 0x10, RZ ;  /* 0x000000103e027819 */ /* 0x040fe200000006ff */
[C---:B------:R-:W-:Y:S01]  /*6cc0*/  FFMA R10, R49.reuse, R3, R10 ;  /* 0x00000003310a7223 */ /* 0x040fe2000000000a */
[----:B------:R-:W-:Y:S01]  /*6cd0*/  LOP3.LUT R3, R62, 0xffff0000, RZ, 0xc0, !PT ;  /* 0xffff00003e037812 */ /* 0x000fe200078ec0ff */
[----:B------:R-:W-:Y:S01]  /*6ce0*/  FFMA R15, R49, R0, R15 ;  /* 0x00000000310f7223 */ /* 0x000fe2000000000f */
[----:B------:R-:W-:Y:S01]  /*6cf0*/  SHF.L.U32 R0, R63, 0x10, RZ ;  /* 0x000000103f007819 */ /* 0x000fe200000006ff */
[----:B------:R-:W-:Y:S01]  /*6d00*/  FMUL R13, R47, R17 ;  /* 0x000000112f0d7220 */ /* 0x000fe20000400000 */
[----:B------:R-:W-:Y:S01]  /*6d10*/  F2FP.BF16.F32.PACK_AB R8, R9, R8 ;  /* 0x000000080908723e */ /* 0x000fe200000010ff */
[----:B------:R-:W-:Y:S01]  /*6d20*/  FMUL R14, R47, R18 ;  /* 0x000000122f0e7220 */ /* 0x000fe20000400000 */
[----:B------:R-:W-:Y:S01]  /*6d30*/  LOP3.LUT R5, R79, 0xffff0000, RZ, 0xc0, !PT ;  /* 0xffff00004f057812 */ /* 0x000fe200078ec0ff */
[----:B------:R-:W-:Y:S01]  /*6d40*/  FFMA R12, R49, R2, R12 ;  /* 0x00000002310c7223 */ /* 0x000fe2000000000c */
[----:B------:R-:W-:Y:S01]  /*6d50*/  LOP3.LUT R2, R63, 0xffff0000, RZ, 0xc0, !PT ;  /* 0xffff00003f027812 */ /* 0x000fe200078ec0ff */
[----:B------:R-:W-:Y:S01]  /*6d60*/  FFMA R13, R49, R3, R13 ;  /* 0x00000003310d7223 */ /* 0x000fe2000000000d */
[----:B------:R-:W-:Y:S01]  /*6d70*/  SHF.L.U32 R3, R69, 0x10, RZ ;  /* 0x0000001045037819 */ /* 0x000fe200000006ff */
[----:B------:R-:W-:Y:S01]  /*6d80*/  FFMA R14, R49, R0, R14 ;  /* 0x00000000310e7223 */ /* 0x000fe2000000000e */
[C---:B------:R-:W-:Y:S01]  /*6d90*/  SHF.L.U32 R0, R68.reuse, 0x10, RZ ;  /* 0x0000001044007819 */ /* 0x040fe200000006ff */
[----:B------:R-:W-:Y:S01]  /*6da0*/  FMUL R19, R47, R19 ;  /* 0x000000132f137220 */ /* 0x000fe20000400000 */
[----:B------:R-:W-:Y:S01]  /*6db0*/  F2FP.BF16.F32.PACK_AB R9, R15, R10 ;  /* 0x0000000a0f09723e */ /* 0x000fe200000010ff */
[----:B------:R-:W-:Y:S01]  /*6dc0*/  FMUL R17, R47, R21 ;  /* 0x000000152f117220 */ /* 0x000fe20000400000 */
[----:B------:R-:W-:Y:S01]  /*6dd0*/  F2FP.BF16.F32.PACK_AB R10, R13, R12 ;  /* 0x0000000c0d0a723e */ /* 0x000fe200000010ff */
[C---:B------:R-:W-:Y:S01]  /*6de0*/  FFMA R19, R49.reuse, R2, R19 ;  /* 0x0000000231137223 */ /* 0x040fe20000000013 */
[----:B------:R-:W-:Y:S01]  /*6df0*/  LOP3.LUT R2, R68, 0xffff0000, RZ, 0xc0, !PT ;  /* 0xffff000044027812 */ /* 0x000fe200078ec0ff */
[----:B------:R-:W-:Y:S01]  /*6e00*/  FFMA R16, R49, R0, R16 ;  /* 0x0000000031107223 */ /* 0x000fe20000000010 */
[----:B------:R-:W-:Y:S01]  /*6e10*/  LOP3.LUT R0, R69, 0xffff0000, RZ, 0xc0, !PT ;  /* 0xffff000045007812 */ /* 0x000fe200078ec0ff */
[----:B------:R-:W-:Y:S01]  /*6e20*/  FMUL R18, R47, R22 ;  /* 0x000000162f127220 */ /* 0x000fe20000400000 */
[----:B------:R-:W-:Y:S01]  /*6e30*/  F2FP.BF16.F32.PACK_AB R11, R19, R14 ;  /* 0x0000000e130b723e */ /* 0x000fe200000010ff */
[----:B------:R-:W-:Y:S01]  /*6e40*/  FMUL R23, R47, R23 ;  /* 0x000000172f177220 */ /* 0x000fe20000400000 */
[C---:B------:R-:W-:Y:S01]  /*6e50*/  FFMA R17, R49.reuse, R2, R17 ;  /* 0x0000000231117223 */ /* 0x040fe20000000011 */
[C---:B------:R-:W-:Y:S01]  /*6e60*/  SHF.L.U32 R2, R70.reuse, 0x10, RZ ;  /* 0x0000001046027819 */ /* 0x040fe200000006ff */
[----:B------:R-:W-:Y:S01]  /*6e70*/  FFMA R18, R49, R3, R18 ;  /* 0x0000000331127223 */ /* 0x000fe20000000012 */
[----:B------:R-:W-:Y:S01]  /*6e80*/  SHF.L.U32 R3, R71, 0x10, RZ ;  /* 0x0000001047037819 */ /* 0x000fe200000006ff */
[----:B------:R-:W-:Y:S01]  /*6e90*/  FFMA R23, R49, R0, R23 ;  /* 0x0000000031177223 */ /* 0x000fe20000000017 */
[----:B------:R-:W-:Y:S01]  /*6ea0*/  LOP3.LUT R0, R70, 0xffff0000, RZ, 0xc0, !PT ;  /* 0xffff000046007812 */ /* 0x000fe200078ec0ff */
[----:B------:R-:W-:Y:S01]  /*6eb0*/  FMUL R21, R47, R25 ;  /* 0x000000192f157220 */ /* 0x000fe20000400000 */
[----:B------:R-:W-:Y:S01]  /*6ec0*/  F2FP.BF16.F32.PACK_AB R16, R17, R16 ;  /* 0x000000101110723e */ /* 0x000fe200000010ff */
[----:B------:R-:W-:Y:S01]  /*6ed0*/  FMUL R22, R47, R26 ;  /* 0x0000001a2f167220 */ /* 0x000fe20000400000 */
[----:B------:R-:W-:Y:S01]  /*6ee0*/  F2FP.BF16.F32.PACK_AB R17, R23, R18 ;  /* 0x000000121711723e */ /* 0x000fe200000010ff */
[C---:B------:R-:W-:Y:S01]  /*6ef0*/  FFMA R20, R49.reuse, R2, R20 ;  /* 0x0000000231147223 */ /* 0x040fe20000000014 */
[C---:B------:R-:W-:Y:S01]  /*6f00*/  SHF.L.U32 R2, R76.reuse, 0x10, RZ ;  /* 0x000000104c027819 */ /* 0x040fe200000006ff */
[----:B------:R1:W-:Y:S01]  /*6f10*/  STSM.16.M88.4 [R107+0x2400], R52 ;  /* 0x002400346b007844 */ /* 0x0003e20000000200 */
[----:B------:R-:W-:Y:S01]  /*6f20*/  FFMA R21, R49, R0, R21 ;  /* 0x0000000031157223 */ /* 0x000fe20000000015 */
[----:B------:R-:W-:Y:S01]  /*6f30*/  LOP3.LUT R0, R71, 0xffff0000, RZ, 0xc0, !PT ;  /* 0xffff000047007812 */ /* 0x000fe200078ec0ff */
[----:B------:R-:W-:Y:S01]  /*6f40*/  FFMA R22, R49, R3, R22 ;  /* 0x0000000331167223 */ /* 0x000fe20000000016 */
[----:B------:R-:W-:Y:S04]  /*6f50*/  LOP3.LUT R3, R76, 0xffff0000, RZ, 0xc0, !PT ;  /* 0xffff00004c037812 */ /* 0x000fe800078ec0ff */
[----:B------:R1:W-:Y:S01]  /*6f60*/  STSM.16.M88.4 [R106+0x2400], R8 ;  /* 0x002400086a007844 */ /* 0x0003e20000000200 */
[----:B------:R-:W-:Y:S01]  /*6f70*/  F2FP.BF16.F32.PACK_AB R18, R21, R20 ;  /* 0x000000141512723e */ /* 0x000fe200000010ff */
[C---:B------:R-:W-:Y:S01]  /*6f80*/  FMUL R27, R47.reuse, R27 ;  /* 0x0000001b2f1b7220 */ /* 0x040fe20000400000 */
[C---:B------:R-:W-:Y:S01]  /*6f90*/  FMUL R25, R47.reuse, R29 ;  /* 0x0000001d2f197220 */ /* 0x040fe20000400000 */
[C---:B------:R-:W-:Y:S01]  /*6fa0*/  FMUL R26, R47.reuse, R30 ;  /* 0x0000001e2f1a7220 */ /* 0x040fe20000400000 */
[----:B------:R-:W-:Y:S01]  /*6fb0*/  FMUL R31, R47, R31 ;  /* 0x0000001f2f1f7220 */ /* 0x000fe20000400000 */
[----:B------:R-:W-:Y:S01]  /*6fc0*/  FFMA R27, R49, R0, R27 ;  /* 0x00000000311b7223 */ /* 0x000fe2000000001b */
[----:B------:R-:W-:Y:S01]  /*6fd0*/  LOP3.LUT R0, R77, 0xffff0000, RZ, 0xc0, !PT ;  /* 0xffff00004d007812 */ /* 0x000fe200078ec0ff */
[C---:B------:R-:W-:Y:S01]  /*6fe0*/  FFMA R24, R49.reuse, R2, R24 ;  /* 0x0000000231187223 */ /* 0x040fe20000000018 */
[C---:B------:R-:W-:Y:S01]  /*6ff0*/  FFMA R25, R49.reuse, R3, R25 ;  /* 0x0000000331197223 */ /* 0x040fe20000000019 */
[C---:B------:R-:W-:Y:S01]  /*7000*/  SHF.L.U32 R2, R78.reuse, 0x10, RZ ;  /* 0x000000104e027819 */ /* 0x040fe200000006ff */
[----:B------:R-:W-:Y:S01]  /*7010*/  FFMA R26, R49, R4, R26 ;  /* 0x00000004311a7223 */ /* 0x000fe2000000001a */
[----:B------:R-:W-:Y:S01]  /*7020*/  LOP3.LUT R3, R78, 0xffff0000, RZ, 0xc0, !PT ;  /* 0xffff00004e037812 */ /* 0x000fe200078ec0ff */
[----:B------:R-:W-:Y:S01]  /*7030*/  FMUL R29, R47, R33 ;  /* 0x000000212f1d7220 */ /* 0x000fe20000400000 */
[----:B------:R-:W-:Y:S01]  /*7040*/  SHF.L.U32 R4, R79, 0x10, RZ ;  /* 0x000000104f047819 */ /* 0x000fe200000006ff */
[----:B------:R-:W-:Y:S01]  /*7050*/  FMUL R30, R47, R34 ;  /* 0x000000222f1e7220 */ /* 0x000fe20000400000 */
[----:B------:R-:W-:Y:S01]  /*7060*/  FFMA R31, R49, R0, R31 ;  /* 0x00000000311f7223 */ /* 0x000fe2000000001f */
[----:B------:R-:W-:Y:S01]  /*7070*/  FMUL R35, R47, R35 ;  /* 0x000000232f237220 */ /* 0x000fe20000400000 */
[C---:B------:R-:W-:Y:S01]  /*7080*/  FFMA R28, R49.reuse, R2, R28 ;  /* 0x00000002311c7223 */ /* 0x040fe2000000001c */
[C---:B------:R-:W-:Y:S01]  /*7090*/  FFMA R29, R49.reuse, R3, R29 ;  /* 0x00000003311d7223 */ /* 0x040fe2000000001d */
[C---:B------:R-:W-:Y:S01]  /*70a0*/  FFMA R30, R49.reuse, R4, R30 ;  /* 0x00000004311e7223 */ /* 0x040fe2000000001e */
[----:B------:R-:W-:Y:S01]  /*70b0*/  FFMA R35, R49, R5, R35 ;  /* 0x0000000531237223 */ /* 0x000fe20000000023 */
[----:B------:R-:W-:Y:S02]  /*70c0*/  F2FP.BF16.F32.PACK_AB R19, R27, R22 ;  /* 0x000000161b13723e */ /* 0x000fe400000010ff */
[----:B------:R-:W-:Y:S02]  /*70d0*/  F2FP.BF16.F32.PACK_AB R24, R25, R24 ;  /* 0x000000181918723e */ /* 0x000fe400000010ff */
[----:B------:R-:W-:Y:S01]  /*70e0*/  F2FP.BF16.F32.PACK_AB R25, R31, R26 ;  /* 0x0000001a1f19723e */ /* 0x000fe200000010ff */
[----:B------:R1:W-:Y:S01]  /*70f0*/  STSM.16.M88.4 [R108+0x2000], R16 ;  /* 0x002000106c007844 */ /* 0x0003e20000000200 */
[----:B------:R-:W-:Y:S02]  /*7100*/  F2FP.BF16.F32.PACK_AB R26, R29, R28 ;  /* 0x0000001c1d1a723e */ /* 0x000fe400000010ff */
[----:B------:R-:W-:Y:S02]  /*7110*/  F2FP.BF16.F32.PACK_AB R27, R35, R30 ;  /* 0x0000001e231b723e */ /* 0x000fe400000010ff */
[----:B------:R-:W-:Y:S02]  /*7120*/  LEA R0, R65, UR48, 0x3 ;  /* 0x0000003041007c11 */ /* 0x000fe4000f8e18ff */
[----:B------:R-:W-:Y:S01]  /*7130*/  @P6 SHF.L.U32 R2, R98, 0x1f, RZ ;  /* 0x0000001f62026819 */ /* 0x000fe200000006ff */
[----:B------:R1:W-:Y:S01]  /*7140*/  STSM.16.M88.4 [R109+0x2000], R24 ;  /* 0x002000186d007844 */ /* 0x0003e20000000200 */
        /* <DEDUP_REMOVED lines=8> */
[----:B------:R-:W-:Y:S02]  /*71d0*/  UIADD3 UR8, UP0, UPT, UR52, 0x680, URZ ;  /* 0x0000068034087890 */ /* 0x000fe4000ff1e0ff */
[----:B------:R-:W-:Y:S02]  /*71e0*/  UIADD3 UR5, UPT, UPT, UR41, 0x40, URZ ;  /* 0x0000004029057890 */ /* 0x000fe4000fffe0ff */
[----:B------:R-:W-:Y:S02]  /*71f0*/  UIADD3 UR4, UPT, UPT, UR48, 0x2400, URZ ;  /* 0x0000240030047890 */ /* 0x000fe4000fffe0ff */
[----:B------:R-:W-:Y:S01]  /*7200*/  UIADD3.X UR9, UPT, UPT, URZ, UR53, URZ, UP0, !UPT ;  /* 0x00000035ff097290 */ /* 0x000fe200087fe4ff */
[----:B------:R-:W-:Y:S01]  /*7210*/  UMOV UR6, UR42 ;  /* 0x0000002a00067c82 */ /* 0x000fe20008000000 */
[----:B------:R-:W-:Y:S07]  /*7220*/  UMOV UR7, UR36 ;  /* 0x0000002400077c82 */ /* 0x000fee0008000000 */
[----:B------:R2:W-:Y:S01]  /*7230*/  UTMASTG.3D [UR4], [UR8] ;  /* 0x00000004080073b5 */ /* 0x0005e20008010000 */
[----:B------:R0:W-:Y:S01]  /*7240*/  UTMACMDFLUSH ;  /* 0x00000000000079b7 */ /* 0x0001e20000000000 */
[----:B--2---:R-:W-:Y:S04]  /*7250*/  DEPBAR.LE SB0, 0x1 ;  /* 0x000080400000791a */ /* 0x004fe80000000000 */
.L_x_108:
[----:B------:R-:W-:Y:S05]  /*7260*/  BSYNC.RECONVERGENT B0 ;  /* 0x0000000000007941 */ /* 0x000fea0003800200 */
.L_x_107:
[----:B------:R-:W-:Y:S01]  /*7270*/  BAR.SYNC.DEFER_BLOCKING 0x1, 0x80 ;  /* 0x0042000000007b1d */ /* 0x000fe20000010000 */
[----:B------:R-:W-:Y:S04]  /*7280*/  UIADD3 UR40, UPT, UPT, UR51, 0x1, URZ ;  /* 0x0000000133287890 */ /* 0x000fe8000fffe0ff */
[----:B------:R-:W-:Y:S04]  /*7290*/  UISETP.NE.AND UP0, UPT, UR40, 0x4, UPT ;  /* 0x000000042800788c */ /* 0x000fe8000bf05270 */
[----:B------:R-:W-:Y:S01]  /*72a0*/  USEL UR40, UR40, URZ, UP0 ;  /* 0x000000ff28287287 */ /* 0x000fe20008000000 */
[----:B------:R2:W-:Y:S01]  /*72b0*/  @P6 SYNCS.ARRIVE.TRANS64.RED.A1T0 RZ, [R74+URZ], RZ ;  /* 0x000000ff4aff69a7 */ /* 0x0005e200081004ff */
[----:B------:R-:W-:Y:S01]  /*72c0*/  BSSY B1, `(.L_x_109) ;  /* 0x0000018000017945 */ /* 0x000fe20003800000 */
[----:B------:R-:W3:Y:S02]  /*72d0*/  @P6 SYNCS.PHASECHK.TRANS64.TRYWAIT P0, [R0+URZ+0x40], R2 ;  /* 0x00004002000065a7 */ /* 0x000ee400080011ff */
[----:B---3--:R-:W-:Y:S01]  /*72e0*/  @P6 SEL R67, RZ, 0x1, !P0 ;  /* 0x00000001ff436807 */ /* 0x008fe20004000000 */
[----:B--2---:R-:W-:Y:S06]  /*72f0*/  @!P6 BRA `(.L_x_110) ;  /* 0x000000000050e947 */ /* 0x004fec0003800000 */
        /* <DEDUP_REMOVED lines=8> */
[----:B------:R-:W-:Y:S04]  /*7380*/  SHF.L.U32 R5, R98, 0x1f, RZ ;  /* 0x0000001f62057819 */ /* 0x000fe800000006ff */
[----:B------:R-:W2:Y:S02]  /*7390*/  SYNCS.PHASECHK.TRANS64.TRYWAIT P0, [R0+URZ+0x40], R5 ;  /* 0x00004005000075a7 */ /* 0x000ea400080011ff */
[----:B--2---:R-:W-:Y:S05]  /*73a0*/  @!P0 BRA `(.L_x_113) ;  /* 0x0000002400708947 */ /* 0x004fea0003800000 */
.L_x_112:
[----:B------:R-:W-:Y:S05]  /*73b0*/  BSYNC B0 ;  /* 0x0000000000007941 */ /* 0x000fea0003800000 */
.L_x_111:
[----:B------:R-:W-:Y:S02]  /*73c0*/  ISETP.NE.AND P0, PT, R72, RZ, PT ;  /* 0x000000ff4800720c */ /* 0x000fe40003f05270 */
[----:B------:R-:W-:Y:S11]  /*73d0*/  IADD3 R65, PT, PT, R65, 0x1, RZ ;  /* 0x0000000141417810 */ /* 0x000ff60007ffe0ff */
[----:B--2---:R-:W-:Y:S01]  /*73e0*/  @P0 IMAD.IADD R0, R99, 0x1, R2 ;  /* 0x0000000163000824 */ /* 0x004fe200078e0202 */
[----:B------:R-:W-:Y:S05]  /*73f0*/  @P0 WARPSYNC.ALL ;  /* 0x0000000000000948 */ /* 0x000fea0003800000 */
[----:B------:R2:W3:Y:S04]  /*7400*/  @P0 LDSM.16.M88.4 R56, [R4+UR48+0x400] ;  /* 0x000400300438083b */ /* 0x0004e80008000200 */
[----:B------:R2:W4:Y:S04]  /*7410*/  @P0 LDSM.16.M88.4 R60, [R3+0x400] ;  /* 0x00040000033c083b */ /* 0x0005280000000200 */
[----:B------:R2:W1:Y:S04]  /*7420*/  @P0 LDSM.16.M88.4 R68, [R2+0x400] ;  /* 0x000400000244083b */ /* 0x0004680000000200 */
[----:B------:R2:W1:Y:S02]  /*7430*/  @P0 LDSM.16.M88.4 R76, [R0+0x400] ;  /* 0x00040000004c083b */ /* 0x0004640000000200 */
.L_x_110:
[----:B------:R-:W-:Y:S05]  /*7440*/  BSYNC B1 ;  /* 0x0000000000017941 */ /* 0x000fea0003800000 */
.L_x_109:
[----:B--2---:R-:W-:Y:S05]  /*7450*/  VIADD R0, R48, 0x80 ;  /* 0x0000008030007836 */ /* 0x004fea0000000000 */
        /* <DEDUP_REMOVED lines=20> */
.L_x_114:
[----:B------:R-:W-:Y:S01]  /*75a0*/  ISETP.NE.AND P6, PT, R105, RZ, PT ;  /* 0x000000ff6900720c */ /* 0x000fe20003fc5270 */
[----:B------:R-:W-:Y:S05]  /*75b0*/  WARPSYNC.ALL ;  /* 0x0000000000007948 */ /* 0x000fea0003800000 */
[----:B------:R-:W-:Y:S01]  /*75c0*/  R2UR UR4, R48 ;  /* 0x00000000300472ca */ /* 0x000fe200000e0000 */
[----:B------:R-:W-:Y:S01]  /*75d0*/  BSSY.RECONVERGENT B0, `(.L_x_115) ;  /* 0x000008f000007945 */ /* 0x000fe20003800200 */
[----:B------:R-:W-:Y:S02]  /*75e0*/  MOV R50, UR40 ;  /* 0x0000002800327c02 */ /* 0x000fe40008000f00 */
[----:B---3--:R-:W-:Y:S02]  /*75f0*/  SHF.L.U32 R3, R56, 0x10, RZ ;  /* 0x0000001038037819 */ /* 0x008fe400000006ff */
        /* <DEDUP_REMOVED lines=33> */
[C---:B----4-:R-:W-:Y:S01]  /*7810*/  SHF.L.U32 R0, R60.reuse, 0x10, RZ ;  /* 0x000000103c007819 */ /* 0x050fe200000006ff */
        /* <DEDUP_REMOVED lines=106> */
.L_x_116:
[----:B------:R-:W-:Y:S05]  /*7ec0*/  BSYNC.RECONVERGENT B0 ;  /* 0x0000000000007941 */ /* 0x000fea0003800200 */
.L_x_115:
        /* <DEDUP_REMOVED lines=20> */
.L_x_120:
[----:B------:R-:W-:Y:S05]  /*8010*/  BSYNC B0 ;  /* 0x0000000000007941 */ /* 0x000fea0003800000 */
.L_x_119:
[----:B------:R-:W-:Y:S11]  /*8020*/  ISETP.NE.AND P0, PT, R72, RZ, PT ;  /* 0x000000ff4800720c */ /* 0x000ff60003f05270 */
[----:B------:R-:W-:Y:S02]  /*8030*/  @!UPT UIADD3 URZ, UPT, UPT, URZ, URZ, URZ ;  /* 0x000000fffffff290 */ /* 0x000fe4000fffe0ff */
[----:B--2---:R-:W-:Y:S01]  /*8040*/  @P0 IADD3 R0, PT, PT, R99, R73, RZ ;  /* 0x0000004963000210 */ /* 0x004fe20007ffe0ff */
[----:B------:R-:W-:Y:S05]  /*8050*/  @P0 WARPSYNC.ALL ;  /* 0x0000000000000948 */ /* 0x000fea0003800000 */
[----:B------:R2:W3:Y:S04]  /*8060*/  @P0 LDSM.16.M88.4 R56, [R65+UR48+0x400] ;  /* 0x000400304138083b */ /* 0x0004e80008000200 */
[----:B------:R2:W4:Y:S04]  /*8070*/  @P0 LDSM.16.M88.4 R60, [R3+0x400] ;  /* 0x00040000033c083b */ /* 0x0005280000000200 */
[----:B------:R2:W1:Y:S04]  /*8080*/  @P0 LDSM.16.M88.4 R68, [R73+0x400] ;  /* 0x000400004944083b */ /* 0x0004680000000200 */
[----:B------:R2:W1:Y:S02]  /*8090*/  @P0 LDSM.16.M88.4 R76, [R0+0x400] ;  /* 0x00040000004c083b */ /* 0x0004640000000200 */
.L_x_118:
[----:B------:R-:W-:Y:S05]  /*80a0*/  BSYNC B1 ;  /* 0x0000000000017941 */ /* 0x000fea0003800000 */
.L_x_117:
        /* <DEDUP_REMOVED lines=21> */
.L_x_122:
[----:B------:R-:W-:Y:S01]  /*8200*/  ISETP.NE.AND P0, PT, R101, RZ, PT ;  /* 0x000000ff6500720c */ /* 0x000fe20003f05270 */
[----:B------:R-:W-:Y:S05]  /*8210*/  WARPSYNC.ALL ;  /* 0x0000000000007948 */ /* 0x000fea0003800000 */
[----:B------:R-:W-:Y:S01]  /*8220*/  R2UR UR4, R48 ;  /* 0x00000000300472ca */ /* 0x000fe200000e0000 */
[----:B------:R-:W-:Y:S01]  /*8230*/  BSSY.RECONVERGENT B0, `(.L_x_123) ;  /* 0x000008c000007945 */ /* 0x000fe20003800200 */
[C---:B---3--:R-:W-:Y:S02]  /*8240*/  SHF.L.U32 R0, R56.reuse, 0x10, RZ ;  /* 0x0000001038007819 */ /* 0x048fe400000006ff */
[----:B------:R-:W-:Y:S02]  /*8250*/  LOP3.LUT R2, R56, 0xffff0000, RZ, 0xc0, !PT ;  /* 0xffff000038027812 */ /* 0x000fe400078ec0ff */
[C---:B------:R-:W-:Y:S02]  /*8260*/  SHF.L.U32 R3, R57.reuse, 0x10, RZ ;  /* 0x0000001039037819 */ /* 0x040fe400000006ff */
[----:B------:R-:W-:Y:S02]  /*8270*/  LOP3.LUT R48, R57, 0xffff0000, RZ, 0xc0, !PT ;  /* 0xffff000039307812 */ /* 0x000fe400078ec0ff */
[C---:B------:R-:W-:Y:S02]  /*8280*/  SHF.L.U32 R50, R58.reuse, 0x10, RZ ;  /* 0x000000103a327819 */ /* 0x040fe400000006ff */
[----:B------:R-:W-:Y:S01]  /*8290*/  LOP3.LUT R51, R58, 0xffff0000, RZ, 0xc0, !PT ;  /* 0xffff00003a337812 */ /* 0x000fe200078ec0ff */
[----:B-1----:R-:W1:Y:S01]  /*82a0*/  LDTM.16dp256bit.x8 R4, tmem[UR4+0xc0] ;  /* 0x0000c004000479ee */ /* 0x002e6200081a0000 */
[C---:B------:R-:W-:Y:S01]  /*82b0*/  SHF.L.U32 R52, R59.reuse, 0x10, RZ ;  /* 0x000000103b347819 */ /* 0x040fe200000006ff */
[----:B------:R-:W-:Y:S01]  /*82c0*/  NOP ;  /* 0x0000000000007918 */ /* 0x000fe20000000000 */
[----:B------:R-:W-:Y:S02]  /*82d0*/  LOP3.LUT R53, R59, 0xffff0000, RZ, 0xc0, !PT ;  /* 0xffff00003b357812 */ /* 0x000fe400078ec0ff */
[----:B------:R-:W-:Y:S02]  /*82e0*/  R2UR UR5, R64 ;  /* 0x00000000400572ca */ /* 0x000fe400000e0000 */
[C---:B----4-:R-:W-:Y:S02]  /*82f0*/  SHF.L.U32 R54, R60.reuse, 0x10, RZ ;  /* 0x000000103c367819 */ /* 0x050fe400000006ff */
[----:B------:R-:W-:Y:S02]  /*8300*/  LOP3.LUT R55, R60, 0xffff0000, RZ, 0xc0, !PT ;  /* 0xffff00003c377812 */ /* 0x000fe400078ec0ff */
[C---:B------:R-:W-:Y:S02]  /*8310*/  SHF.L.U32 R56, R61.reuse, 0x10, RZ ;  /* 0x000000103d387819 */ /* 0x040fe400000006ff */
[----:B------:R-:W-:Y:S02]  /*8320*/  LOP3.LUT R57, R61, 0xffff0000, RZ, 0xc0, !PT ;  /* 0xffff00003d397812 */ /* 0x000fe400078ec0ff */
[C---:B------:R-:W-:Y:S02]  /*8330*/  SHF.L.U32 R58, R62.reuse, 0x10, RZ ;  /* 0x000000103e3a7819 */ /* 0x040fe400000006ff */
[----:B------:R-:W-:Y:S01]  /*8340*/  LOP3.LUT R59, R62, 0xffff0000, RZ, 0xc0, !PT ;  /* 0xffff00003e3b7812 */ /* 0x000fe200078ec0ff */
[----:B------:R-:W-:Y:S01]  /*8350*/  UIADD3 UR5, UPT, UPT, UR5, 0xd0, URZ ;  /* 0x000000d005057890 */ /* 0x000fe2000fffe0ff */
[C---:B------:R-:W-:Y:S02]  /*8360*/  SHF.L.U32 R60, R63.reuse, 0x10, RZ ;  /* 0x000000103f3c7819 */ /* 0x040fe400000006ff */
[----:B------:R-:W-:Y:S01]  /*8370*/  LOP3.LUT R61, R63, 0xffff0000, RZ, 0xc0, !PT ;  /* 0xffff00003f3d7812 */ /* 0x000fe200078ec0ff */
[----:B------:R-:W-:Y:S01]  /*8380*/  UPRMT UR5, UR37, 0x654, UR5 ;  /* 0x0000065425057896 */ /* 0x000fe20008000005 */
[C---:B------:R-:W-:Y:S01]  /*8390*/  SHF.L.U32 R62, R68.reuse, 0x10, RZ ;  /* 0x00000010443e7819 */ /* 0x040fe200000006ff */
[C---:B-1----:R-:W-:Y:S01]  /*83a0*/  FMUL R4, R47.reuse, R4 ;  /* 0x000000042f047220 */ /* 0x042fe20000400000 */
[C---:B------:R-:W-:Y:S01]  /*83b0*/  FMUL R5, R47.reuse, R5 ;  /* 0x000000052f057220 */ /* 0x040fe20000400000 */
[----:B------:R-:W-:Y:S01]  /*83c0*/  FMUL R6, R47, R6 ;  /* 0x000000062f067220 */ /* 0x000fe20000400000 */
[----:B------:R-:W-:Y:S01]  /*83d0*/  LOP3.LUT R63, R68, 0xffff0000, RZ, 0xc0, !PT ;  /* 0xffff0000443f7812 */ /* 0x000fe200078ec0ff */
[C---:B------:R-:W-:Y:S01]  /*83e0*/  FFMA R4, R49.reuse, R0, R4 ;  /* 0x0000000031047223 */ /* 0x040fe20000000004 */
[----:B------:R-:W-:Y:S01]  /*83f0*/  FFMA R5, R49, R2, R5 ;  /* 0x0000000231057223 */ /* 0x000fe20000000005 */
[----:B------:R-:W-:Y:S01]  /*8400*/  SHF.L.U32 R64, R69, 0x10, RZ ;  /* 0x0000001045407819 */ /* 0x000fe200000006ff */
[----:B------:R-:W-:Y:S01]  /*8410*/  SYNCS.ARRIVE.TRANS64.RED.A1T0 RZ, [UR5], RZ ;  /* 0x000000ffffff79a7 */ /* 0x000fe20008100405 */
[----:B------:R-:W-:Y:S01]  /*8420*/  FFMA R6, R49, R3, R6 ;  /* 0x0000000331067223 */ /* 0x000fe20000000006 */
[----:B------:R-:W-:Y:S01]  /*8430*/  FMUL R7, R47, R7 ;  /* 0x000000072f077220 */ /* 0x000fe20000400000 */
[----:B------:R-:W-:Y:S01]  /*8440*/  LOP3.LUT R65, R69, 0xffff0000, RZ, 0xc0, !PT ;  /* 0xffff000045417812 */ /* 0x000fe200078ec0ff */
[----:B------:R-:W-:Y:S01]  /*8450*/  FMUL R8, R47, R8 ;  /* 0x000000082f087220 */ /* 0x000fe20000400000 */
[----:B------:R-:W-:Y:S01]  /*8460*/  F2FP.BF16.F32.PACK_AB R4, R5, R4 ;  /* 0x000000040504723e */ /* 0x000fe200000010ff */
[----:B------:R-:W-:Y:S01]  /*8470*/  FFMA R7, R49, R48, R7 ;  /* 0x0000003031077223 */ /* 0x000fe20000000007 */
[----:B------:R-:W-:Y:S01]  /*8480*/  FMUL R9, R47, R9 ;  /* 0x000000092f097220 */ /* 0x000fe20000400000 */
[----:B------:R-:W-:Y:S01]  /*8490*/  FFMA R8, R49, R50, R8 ;  /* 0x0000003231087223 */ /* 0x000fe20000000008 */
[C---:B------:R-:W-:Y:S01]  /*84a0*/  SHF.L.U32 R66, R70.reuse, 0x10, RZ ;  /* 0x0000001046427819 */ /* 0x040fe200000006ff */
[----:B------:R-:W-:Y:S01]  /*84b0*/  FMUL R0, R47, R10 ;  /* 0x0000000a2f007220 */ /* 0x000fe20000400000 */
[----:B------:R-:W-:Y:S01]  /*84c0*/  F2FP.BF16.F32.PACK_AB R5, R7, R6 ;  /* 0x000000060705723e */ /* 0x000fe200000010ff */
[----:B------:R-:W-:Y:S01]  /*84d0*/  FFMA R9, R49, R51, R9 ;  /* 0x0000003331097223 */ /* 0x000fe20000000009 */
[----:B------:R-:W-:Y:S01]  /*84e0*/  FMUL R2, R47, R11 ;  /* 0x0000000b2f027220 */ /* 0x000fe20000400000 */
[----:B------:R-:W-:Y:S01]  /*84f0*/  FFMA R0, R49, R52, R0 ;  /* 0x0000003431007223 */ /* 0x000fe20000000000 */
[----:B------:R-:W-:Y:S01]  /*8500*/  LOP3.LUT R67, R70, 0xffff0000, RZ, 0xc0, !PT ;  /* 0xffff000046437812 */ /* 0x000fe200078ec0ff */
[----:B------:R-:W-:Y:S01]  /*8510*/  FMUL R3, R47, R12 ;  /* 0x0000000c2f037220 */ /* 0x000fe20000400000 */
[----:B------:R-:W-:Y:S01]  /*8520*/  F2FP.BF16.F32.PACK_AB R6, R9, R8 ;  /* 0x000000080906723e */ /* 0x000fe200000010ff */
[----:B------:R-:W-:Y:S01]  /*8530*/  FFMA R2, R49, R53, R2 ;  /* 0x0000003531027223 */ /* 0x000fe20000000002 */
[----:B------:R-:W-:Y:S01]  /*8540*/  FMUL R10, R47, R13 ;  /* 0x0000000d2f0a7220 */ /* 0x000fe20000400000 */
[----:B------:R-:W-:Y:S01]  /*8550*/  FFMA R3, R49, R54, R3 ;  /* 0x0000003631037223 */ /* 0x000fe20000000003 */
[----:B------:R-:W-:Y:S01]  /*8560*/  SHF.L.U32 R68, R71, 0x10, RZ ;  /* 0x0000001047447819 */ /* 0x000fe200000006ff */
[----:B------:R-:W-:Y:S01]  /*8570*/  FMUL R11, R47, R14 ;  /* 0x0000000e2f0b7220 */ /* 0x000fe20000400000 */
[----:B------:R-:W-:Y:S01]  /*8580*/  F2FP.BF16.F32.PACK_AB R7, R2, R0 ;  /* 0x000000000207723e */ /* 0x000fe200000010ff */
[----:B------:R-:W-:Y:S01]  /*8590*/  FFMA R10, R49, R55, R10 ;  /* 0x00000037310a7223 */ /* 0x000fe2000000000a */
[----:B------:R-:W-:Y:S01]  /*85a0*/  FMUL R15, R47, R15 ;  /* 0x0000000f2f0f7220 */ /* 0x000fe20000400000 */
[----:B------:R-:W-:Y:S01]  /*85b0*/  FFMA R11, R49, R56, R11 ;  /* 0x00000038310b7223 */ /* 0x000fe2000000000b */
[----:B------:R-:W-:Y:S01]  /*85c0*/  LOP3.LUT R69, R71, 0xffff0000, RZ, 0xc0, !PT ;  /* 0xffff000047457812 */ /* 0x000fe200078ec0ff */
[----:B------:R1:W-:Y:S01]  /*85d0*/  STSM.16.M88.4 [R107+0x6400], R4 ;  /* 0x006400046b007844 */ /* 0x0003e20000000200 */
[----:B------:R-:W-:Y:S01]  /*85e0*/  F2FP.BF16.F32.PACK_AB R8, R10, R3 ;  /* 0x000000030a08723e */ /* 0x000fe200000010ff */
[----:B------:R-:W-:Y:S01]  /*85f0*/  FFMA R15, R49, R57, R15 ;  /* 0x00000039310f7223 */ /* 0x000fe2000000000f */
[C---:B------:R-:W-:Y:S01]  /*8600*/  FMUL R12, R47.reuse, R16 ;  /* 0x000000102f0c7220 */ /* 0x040fe20000400000 */
[C---:B------:R-:W-:Y:S01]  /*8610*/  FMUL R13, R47.reuse, R17 ;  /* 0x000000112f0d7220 */ /* 0x040fe20000400000 */
[----:B------:R-:W-:Y:S01]  /*8620*/  FMUL R14, R47, R18 ;  /* 0x000000122f0e7220 */ /* 0x000fe20000400000 */
[C---:B------:R-:W-:Y:S01]  /*8630*/  SHF.L.U32 R70, R76.reuse, 0x10, RZ ;  /* 0x000000104c467819 */ /* 0x040fe200000006ff */
[----:B------:R-:W-:Y:S01]  /*8640*/  FFMA R12, R49, R58, R12 ;  /* 0x0000003a310c7223 */ /* 0x000fe2000000000c */
[----:B------:R-:W-:Y:S01]  /*8650*/  F2FP.BF16.F32.PACK_AB R9, R15, R11 ;  /* 0x0000000b0f09723e */ /* 0x000fe200000010ff */
[C---:B------:R-:W-:Y:S01]  /*8660*/  FFMA R13, R49.reuse, R59, R13 ;  /* 0x0000003b310d7223 */ /* 0x040fe2000000000d */
[----:B------:R-:W-:Y:S01]  /*8670*/  FFMA R14, R49, R60, R14 ;  /* 0x0000003c310e7223 */ /* 0x000fe2000000000e */
[C---:B------:R-:W-:Y:S01]  /*8680*/  FMUL R19, R47.reuse, R19 ;  /* 0x000000132f137220 */ /* 0x040fe20000400000 */
        /* <DEDUP_REMOVED lines=22> */
[----:B------:R-:W-:Y:S01]  /*87f0*/  FFMA R21, R49, R67, R21 ;  /* 0x0000004331157223 */ /* 0x000fe20000000015 */
[C---:B------:R-:W-:Y:S01]  /*8800*/  FMUL R27, R47.reuse, R27 ;  /* 0x0000001b2f1b7220 */ /* 0x040fe20000400000 */
[C---:B------:R-:W-:Y:S01]  /*8810*/  FMUL R24, R47.reuse, R28 ;  /* 0x0000001c2f187220 */ /* 0x040fe20000400000 */
[----:B------:R-:W-:Y:S01]  /*8820*/  FMUL R25, R47, R29 ;  /* 0x0000001d2f197220 */ /* 0x000fe20000400000 */
[----:B------:R-:W-:Y:S01]  /*8830*/  FFMA R22, R49, R68, R22 ;  /* 0x0000004431167223 */ /* 0x000fe20000000016 */
[----:B------:R-:W-:Y:S01]  /*8840*/  FMUL R26, R47, R30 ;  /* 0x0000001e2f1a7220 */ /* 0x000fe20000400000 */
[----:B------:R-:W-:Y:S01]  /*8850*/  FFMA R27, R49, R69, R27 ;  /* 0x00000045311b7223 */ /* 0x000fe2000000001b */
[----:B------:R-:W-:Y:S01]  /*8860*/  FMUL R31, R47, R31 ;  /* 0x0000001f2f1f7220 */ /* 0x000fe20000400000 */
[----:B------:R-:W-:Y:S01]  /*8870*/  FFMA R24, R49, R70, R24 ;  /* 0x0000004631187223 */ /* 0x000fe20000000018 */
[----:B------:R-:W-:Y:S01]  /*8880*/  LOP3.LUT R75, R78, 0xffff0000, RZ, 0xc0, !PT ;  /* 0xffff00004e4b7812 */ /* 0x000fe200078ec0ff */
[----:B------:R-:W-:Y:S01]  /*8890*/  FMUL R28, R47, R32 ;  /* 0x000000202f1c7220 */ /* 0x000fe20000400000 */
[----:B------:R-:W-:Y:S01]  /*88a0*/  FFMA R25, R49, R71, R25 ;  /* 0x0000004731197223 */ /* 0x000fe20000000019 */
[----:B------:R-:W-:Y:S01]  /*88b0*/  SHF.L.U32 R76, R79, 0x10, RZ ;  /* 0x000000104f4c7819 */ /* 0x000fe200000006ff */
[----:B------:R-:W-:Y:S01]  /*88c0*/  FMUL R29, R47, R33 ;  /* 0x000000212f1d7220 */ /* 0x000fe20000400000 */
[----:B------:R-:W-:Y:S01]  /*88d0*/  FFMA R26, R49, R72, R26 ;  /* 0x00000048311a7223 */ /* 0x000fe2000000001a */
[----:B------:R-:W-:Y:S01]  /*88e0*/  LOP3.LUT R77, R79, 0xffff0000, RZ, 0xc0, !PT ;  /* 0xffff00004f4d7812 */ /* 0x000fe200078ec0ff */
        /* <DEDUP_REMOVED lines=9> */
[----:B------:R-:W-:Y:S02]  /*8980*/  F2FP.BF16.F32.PACK_AB R24, R25, R24 ;  /* 0x000000181918723e */ /* 0x000fe400000010ff */
[----:B------:R-:W-:Y:S01]  /*8990*/  F2FP.BF16.F32.PACK_AB R25, R31, R26 ;  /* 0x0000001a1f19723e */ /* 0x000fe200000010ff */
[----:B------:R1:W-:Y:S01]  /*89a0*/  STSM.16.M88.4 [R108+0x6000], R16 ;  /* 0x006000106c007844 */ /* 0x0003e20000000200 */
[----:B------:R-:W-:Y:S02]  /*89b0*/  F2FP.BF16.F32.PACK_AB R26, R29, R28 ;  /* 0x0000001c1d1a723e */ /* 0x000fe400000010ff */
[----:B------:R-:W-:Y:S05]  /*89c0*/  F2FP.BF16.F32.PACK_AB R27, R35, R30 ;  /* 0x0000001e231b723e */ /* 0x000fea00000010ff */
        /* <DEDUP_REMOVED lines=18> */
.L_x_124:
[----:B------:R-:W-:Y:S05]  /*8af0*/  BSYNC.RECONVERGENT B0 ;  /* 0x0000000000007941 */ /* 0x000fea0003800200 */
.L_x_123:
[----:B------:R-:W-:Y:S01]  /*8b00*/  BAR.SYNC.DEFER_BLOCKING 0x1, 0x80 ;  /* 0x0042000000007b1d */ /* 0x000fe20000010000 */
[----:B------:R-:W-:Y:S01]  /*8b10*/  UISETP.NE.AND UP0, UPT, UR49, -0x4, UPT ;  /* 0xfffffffc3100788c */ /* 0x000fe2000bf05270 */
[----:B------:R-:W-:Y:S08]  /*8b20*/  IADD3 R45, PT, PT, R45, 0x1, RZ ;  /* 0x000000012d2d7810 */ /* 0x000ff00007ffe0ff */
[----:B------:R-:W-:Y:S05]  /*8b30*/  BRA.U !UP0, `(.L_x_125) ;  /* 0x0000000108287547 */ /* 0x000fea000b800000 */
[----:B------:R-:W-:Y:S01]  /*8b40*/  ISETP.NE.AND P0, PT, R105, RZ, PT ;  /* 0x000000ff6900720c */ /* 0x000fe20003f05270 */
[----:B------:R-:W-:Y:S01]  /*8b50*/  IMAD.U32 R2, RZ, RZ, UR51 ;  /* 0x00000033ff027e24 */ /* 0x000fe2000f8e00ff */
[----:B------:R-:W-:Y:S01]  /*8b60*/  UIADD3 UR51, UPT, UPT, UR51, 0x1, URZ ;  /* 0x0000000133337890 */ /* 0x000fe2000fffe0ff */
[----:B------:R-:W-:Y:S03]  /*8b70*/  IMAD.U32 R0, RZ, RZ, UR37 ;  /* 0x00000025ff007e24 */ /* 0x000fe6000f8e00ff */
[----:B------:R-:W-:Y:S04]  /*8b80*/  UISETP.NE.AND UP0, UPT, UR51, 0x4, UPT ;  /* 0x000000043300788c */ /* 0x000fe8000bf05270 */
[----:B------:R-:W-:Y:S03]  /*8b90*/  USEL UR51, UR51, URZ, UP0 ;  /* 0x000000ff33337287 */ /* 0x000fe60008000000 */
[----:B------:R-:W-:Y:S05]  /*8ba0*/  @P0 LEA R2, R2, UR48, 0x3 ;  /* 0x0000003002020c11 */ /* 0x000fea000f8e18ff */
[----:B------:R-:W-:Y:S05]  /*8bb0*/  @P0 VIADD R2, R2, 0x60 ;  /* 0x0000006002020836 */ /* 0x000fea0000000000 */
[----:B------:R-:W-:Y:S04]  /*8bc0*/  @P0 PRMT R0, R0, 0x654, R2 ;  /* 0x0000065400000816 */ /* 0x000fe80000000002 */
[----:B------:R2:W-:Y:S03]  /*8bd0*/  @P0 SYNCS.ARRIVE.TRANS64.RED.A1T0 RZ, [R0+URZ], RZ ;  /* 0x000000ff00ff09a7 */ /* 0x0005e600081004ff */
.L_x_125:
[----:B------:R-:W-:Y:S01]  /*8be0*/  ISETP.NE.AND P2, PT, R102, RZ, PT ;  /* 0x000000ff6600720c */ /* 0x000fe20003f45270 */
[----:B------:R-:W-:Y:S01]  /*8bf0*/  UIADD3 UR49, UPT, UPT, UR49, 0x4, URZ ;  /* 0x0000000431317890 */ /* 0x000fe2000fffe0ff */
[----:B------:R-:W-:Y:S01]  /*8c00*/  ISETP.NE.AND P0, PT, R104, 0x2, PT ;  /* 0x000000026800780c */ /* 0x000fe20003f05270 */
[----:B------:R-:W-:Y:S01]  /*8c10*/  IMAD.IADD R14, R43, 0x1, R86 ;  /* 0x000000012b0e7824 */ /* 0x000fe200078e0256 */
[----:B------:R-:W-:Y:S01]  /*8c20*/  ISETP.NE.AND P1, PT, R45, 0x4, PT ;  /* 0x000000042d00780c */ /* 0x000fe20003f25270 */
[----:B------:R-:W-:Y:S01]  /*8c30*/  IMAD.IADD R15, R44, 0x1, R87 ;  /* 0x000000012c0f7824 */ /* 0x000fe200078e0257 */
[----:B------:R-:W-:Y:S02]  /*8c40*/  SEL R2, RZ, 0x1, P0 ;  /* 0x00000001ff027807 */ /* 0x000fe40000000000 */
[----:B--2---:R-:W-:Y:S02]  /*8c50*/  SEL R0, RZ, 0x1, P1 ;  /* 0x00000001ff007807 */ /* 0x004fe40000800000 */
[----:B------:R-:W-:Y:S02]  /*8c60*/  LOP3.LUT R96, R96, R2, RZ, 0x3c, !PT ;  /* 0x0000000260607212 */ /* 0x000fe400078e3cff */
[----:B------:R-:W-:Y:S02]  /*8c70*/  LOP3.LUT R97, R97, R0, RZ, 0x3c, !PT ;  /* 0x0000000061617212 */ /* 0x000fe400078e3cff */
[----:B------:R-:W-:Y:S02]  /*8c80*/  @P2 R2UR UR36, R95 ;  /* 0x000000005f2422ca */ /* 0x000fe400000e0000 */
[----:B------:R-:W-:Y:S02]  /*8c90*/  SEL R104, R104, RZ, P0 ;  /* 0x000000ff68687207 */ /* 0x000fe40000000000 */
[----:B------:R-:W-:Y:S01]  /*8ca0*/  SEL R45, R45, RZ, P1 ;  /* 0x000000ff2d2d7207 */ /* 0x000fe20000800000 */
[----:B------:R-:W-:Y:S10]  /*8cb0*/  @P2 BRA `(.L_x_126) ;  /* 0xffffffc000082947 */ /* 0x000ff4000383ffff */
[----:B------:R-:W-:-:S09]  /*8cc0*/  UISETP.NE.AND UP0, UPT, UR50, URZ, UPT ;  /* 0x000000ff3200728c */ /* 0x000fd2000bf05270 */
[----:B------:R-:W-:Y:S05]  /*8cd0*/  BRA.U !UP0, `(.L_x_127) ;  /* 0x0000000108487547 */ /* 0x000fea000b800000 */
[----:B------:R-:W2:Y:S02]  /*8ce0*/  LDCU.64 UR4, c[0x0][0x890] ;  /* 0x00011200ff0477ac */ /* 0x000ea40008000a00 */
[----:B--2---:R-:W-:-:S04]  /*8cf0*/  UISETP.NE.U32.AND UP0, UPT, UR4, URZ, UPT ;  /* 0x000000ff0400728c */ /* 0x004fc8000bf05070 */
[----:B------:R-:W-:-:S09]  /*8d00*/  UISETP.NE.AND.EX UP0, UPT, UR5, URZ, UPT, UP0 ;  /* 0x000000ff0500728c */ /* 0x000fd2000bf05300 */
[----:B------:R-:W-:Y:S05]  /*8d10*/  BRA.U UP0, `(.L_x_128) ;  /* 0x00000001000c7547 */ /* 0x000fea000b800000 */
[----:B------:R-:W-:-:S13]  /*8d20*/  FSETP.NEU.AND P0, PT, R49, RZ, PT ;  /* 0x000000ff3100720b */ /* 0x000fda0003f0d000 */
[----:B------:R-:W-:Y:S05]  /*8d30*/  @!P0 EXIT ;  /* 0x000000000000894d */ /* 0x000fea0003800000 */
[----:B------:R-:W-:Y:S05]  /*8d40*/  BRA `(.L_x_127) ;  /* 0x00000000002c7947 */ /* 0x000fea0003800000 */
.L_x_128:
[----:B------:R-:W-:Y:S01]  /*8d50*/  ISETP.NE.AND P0, PT, R103, RZ, PT ;  /* 0x000000ff6700720c */ /* 0x000fe20003f05270 */
[----:B------:R-:W-:-:S12]  /*8d60*/  BSSY.RECONVERGENT B0, `(.L_x_127) ;  /* 0x0000009000007945 */ /* 0x000fd80003800200 */
[----:B------:R-:W-:Y:S05]  /*8d70*/  @P0 BRA `(.L_x_129) ;  /* 0x0000000000140947 */ /* 0x000fea0003800000 */
[----:B------:R-:W2:Y:S02]  /*8d80*/  LDCU.64 UR4, c[0x0][0x888] ;  /* 0x00011100ff0477ac */ /* 0x000ea40008000a00 */
[----:B--2---:R-:W-:-:S04]  /*8d90*/  ISETP.NE.U32.AND P0, PT, RZ, UR4, PT ;  /* 0x00000004ff007c0c */ /* 0x004fc8000bf05070 */
[----:B------:R-:W-:-:S13]  /*8da0*/  ISETP.NE.AND.EX P0, PT, RZ, UR5, PT, P0 ;  /* 0x00000005ff007c0c */ /* 0x000fda000bf05300 */
[----:B------:R-:W-:Y:S05]  /*8db0*/  @!P0 EXIT ;  /* 0x000000000000894d */ /* 0x000fea0003800000 */
[----:B------:R-:W-:Y:S05]  /*8dc0*/  BRA `(.L_x_130) ;  /* 0x0000000000087947 */ /* 0x000fea0003800000 */
.L_x_129:
[----:B------:R-:W-:-:S13]  /*8dd0*/  FSETP.NEU.AND P0, PT, R49, RZ, PT ;  /* 0x000000ff3100720b */ /* 0x000fda0003f0d000 */
[----:B------:R-:W-:Y:S05]  /*8de0*/  @!P0 EXIT ;  /* 0x000000000000894d */ /* 0x000fea0003800000 */
.L_x_130:
[----:B------:R-:W-:Y:S05]  /*8df0*/  BSYNC.RECONVERGENT B0 ;  /* 0x0000000000007941 */ /* 0x000fea0003800200 */
.L_x_127:
[----:B------:R-:W-:Y:S01]  /*8e00*/  ULEA UR4, UR51, UR48, 0x3 ;  /* 0x0000003033047291 */ /* 0x000fe2000f8e18ff */
[----:B------:R-:W-:-:S04]  /*8e10*/  DEPBAR.LE SB0, 0x0 ;  /* 0x000080000000791a */ /* 0x000fc80000000000 */
[----:B------:R-:W-:-:S04]  /*8e20*/  UIADD3 UR4, UPT, UPT, UR4, 0x60, URZ ;  /* 0x0000006004047890 */ /* 0x000fc8000fffe0ff */
[----:B------:R-:W-:-:S09]  /*8e30*/  UPRMT UR4, UR37, 0x654, UR4 ;  /* 0x0000065425047896 */ /* 0x000fd20008000004 */
[----:B------:R-:W-:Y:S01]  /*8e40*/  SYNCS.ARRIVE.TRANS64.RED.A1T0 RZ, [UR4], RZ ;  /* 0x000000ffffff79a7 */ /* 0x000fe20008100404 */
[----:B------:R-:W-:Y:S05]  /*8e50*/  EXIT ;  /* 0x000000000000794d */ /* 0x000fea0003800000 */
.L_x_19:
[----:B--2---:R2:W1:Y:S02]  /*8e60*/  SYNCS.PHASECHK.TRANS64.TRYWAIT P0, [R2+URZ+0x100], R3 ;  /* 0x00010003020075a7 */ /* 0x00446400080011ff */
[----:B-1----:R-:W-:Y:S05]  /*8e70*/  @!P0 NANOSLEEP.SYNCS 0x989680 ;  /* 0x009896800000895d */ /* 0x002fea0003900000 */
[----:B------:R-:W1:Y:S02]  /*8e80*/  @!P0 SYNCS.PHASECHK.TRANS64 P0, [R2+URZ+0x100], R3 ;  /* 0x00010003020085a7 */ /* 0x000e6400080010ff */
[----:B-1----:R-:W-:Y:S05]  /*8e90*/  @!P0 BRA `(.L_x_19) ;  /* 0xfffffffc00f08947 */ /* 0x002fea000383ffff */
[----:B------:R-:W-:Y:S05]  /*8ea0*/  BRA `(.L_x_131) ;  /* 0xffffff8400cc7947 */ /* 0x000fea000383ffff */
.L_x_22:
[----:B-1----:R-:W-:-:S07]  /*8eb0*/  MOV R2, UR33 ;  /* 0x0000002100027c02 */ /* 0x002fce0008000f00 */
.L_x_132:
[----:B-1----:R1:W2:Y:S02]  /*8ec0*/  SYNCS.PHASECHK.TRANS64.TRYWAIT P0, [R2+URZ+0x20], R4 ;  /* 0x00002004020075a7 */ /* 0x0022a400080011ff */
[----:B--2---:R-:W-:Y:S05]  /*8ed0*/  @!P0 NANOSLEEP.SYNCS 0x989680 ;  /* 0x009896800000895d */ /* 0x004fea0003900000 */
[----:B------:R-:W2:Y:S02]  /*8ee0*/  @!P0 SYNCS.PHASECHK.TRANS64 P0, [R2+URZ+0x20], R4 ;  /* 0x00002004020085a7 */ /* 0x000ea400080010ff */
[----:B--2---:R-:W-:Y:S05]  /*8ef0*/  @!P0 BRA `(.L_x_132) ;  /* 0xfffffffc00f08947 */ /* 0x004fea000383ffff */
[----:B------:R-:W-:Y:S05]  /*8f00*/  BRA `(.L_x_21) ;  /* 0xffffff88001c7947 */ /* 0x000fea000383ffff */
.L_x_28:
[----:B-1----:R-:W-:-:S07]  /*8f10*/  MOV R2, UR17 ;  /* 0x0000001100027c02 */ /* 0x002fce0008000f00 */
.L_x_133:
[----:B-1----:R1:W2:Y:S02]  /*8f20*/  SYNCS.PHASECHK.TRANS64.TRYWAIT P0, [R2+URZ+0x20], R4 ;  /* 0x00002004020075a7 */ /* 0x0022a400080011ff */
[----:B--2---:R-:W-:Y:S05]  /*8f30*/  @!P0 NANOSLEEP.SYNCS 0x989680 ;  /* 0x009896800000895d */ /* 0x004fea0003900000 */
[----:B------:R-:W2:Y:S02]  /*8f40*/  @!P0 SYNCS.PHASECHK.TRANS64 P0, [R2+URZ+0x20], R4 ;  /* 0x00002004020085a7 */ /* 0x000ea400080010ff */
[----:B--2---:R-:W-:Y:S05]  /*8f50*/  @!P0 BRA `(.L_x_133) ;  /* 0xfffffffc00f08947 */ /* 0x004fea000383ffff */
[----:B------:R-:W-:Y:S05]  /*8f60*/  BRA `(.L_x_27) ;  /* 0xffffff8800c47947 */ /* 0x000fea000383ffff */
.L_x_32:
[----:B-1----:R1:W2:Y:S02]  /*8f70*/  SYNCS.PHASECHK.TRANS64.TRYWAIT P0, [R2+URZ+0x90], R3 ;  /* 0x00009003020075a7 */ /* 0x0022a400080011ff */
[----:B--2---:R-:W-:Y:S05]  /*8f80*/  @!P0 NANOSLEEP.SYNCS 0x989680 ;  /* 0x009896800000895d */ /* 0x004fea0003900000 */
[----:B------:R-:W2:Y:S02]  /*8f90*/  @!P0 SYNCS.PHASECHK.TRANS64 P0, [R2+URZ+0x90], R3 ;  /* 0x00009003020085a7 */ /* 0x000ea400080010ff */
[----:B--2---:R-:W-:Y:S05]  /*8fa0*/  @!P0 BRA `(.L_x_32) ;  /* 0xfffffffc00f08947 */ /* 0x004fea000383ffff */
[----:B------:R-:W-:Y:S05]  /*8fb0*/  BRA `(.L_x_134) ;  /* 0xffffff8c00547947 */ /* 0x000fea000383ffff */
.L_x_36:
[----:B----4-:R-:W-:-:S07]  /*8fc0*/  MOV R0, UR5 ;  /* 0x0000000500007c02 */ /* 0x010fce0008000f00 */
.L_x_135:
[----:B-1----:R1:W2:Y:S02]  /*8fd0*/  SYNCS.PHASECHK.TRANS64.TRYWAIT P0, [R0+URZ], R2 ;  /* 0x00000002000075a7 */ /* 0x0022a400080011ff */
[----:B--2---:R-:W-:Y:S05]  /*8fe0*/  @!P0 NANOSLEEP.SYNCS 0x989680 ;  /* 0x009896800000895d */ /* 0x004fea0003900000 */
[----:B------:R-:W2:Y:S02]  /*8ff0*/  @!P0 SYNCS.PHASECHK.TRANS64 P0, [R0+URZ], R2 ;  /* 0x00000002000085a7 */ /* 0x000ea400080010ff */
[----:B--2---:R-:W-:Y:S05]  /*9000*/  @!P0 BRA `(.L_x_135) ;  /* 0xfffffffc00f08947 */ /* 0x004fea000383ffff */
[----:B------:R-:W-:Y:S05]  /*9010*/  BRA `(.L_x_136) ;  /* 0xffffff9000c47947 */ /* 0x000fea000383ffff */
.L_x_37:
[----:B----4-:R-:W-:-:S07]  /*9020*/  MOV R0, UR5 ;  /* 0x0000000500007c02 */ /* 0x010fce0008000f00 */
.L_x_137:
[----:B-1----:R1:W2:Y:S02]  /*9030*/  SYNCS.PHASECHK.TRANS64.TRYWAIT P0, [R0+URZ], R3 ;  /* 0x00000003000075a7 */ /* 0x0022a400080011ff */
[----:B--2---:R-:W-:Y:S05]  /*9040*/  @!P0 NANOSLEEP.SYNCS 0x989680 ;  /* 0x009896800000895d */ /* 0x004fea0003900000 */
[----:B------:R-:W2:Y:S02]  /*9050*/  @!P0 SYNCS.PHASECHK.TRANS64 P0, [R0+URZ], R3 ;  /* 0x00000003000085a7 */ /* 0x000ea400080010ff */
[----:B--2---:R-:W-:Y:S05]  /*9060*/  @!P0 BRA `(.L_x_137) ;  /* 0xfffffffc00f08947 */ /* 0x004fea000383ffff */
[----:B------:R-:W-:Y:S05]  /*9070*/  BRA `(.L_x_138) ;  /* 0xffffff9000d07947 */ /* 0x000fea000383ffff */
.L_x_38:
[----:B----4-:R-:W-:-:S07]  /*9080*/  MOV R0, UR5 ;  /* 0x0000000500007c02 */ /* 0x010fce0008000f00 */
.L_x_139:
[----:B-1----:R1:W2:Y:S02]  /*9090*/  SYNCS.PHASECHK.TRANS64.TRYWAIT P0, [R0+URZ], R3 ;  /* 0x00000003000075a7 */ /* 0x0022a400080011ff */
[----:B--2---:R-:W-:Y:S05]  /*90a0*/  @!P0 NANOSLEEP.SYNCS 0x989680 ;  /* 0x009896800000895d */ /* 0x004fea0003900000 */
[----:B------:R-:W2:Y:S02]  /*90b0*/  @!P0 SYNCS.PHASECHK.TRANS64 P0, [R0+URZ], R3 ;  /* 0x00000003000085a7 */ /* 0x000ea400080010ff */
[----:B--2---:R-:W-:Y:S05]  /*90c0*/  @!P0 BRA `(.L_x_139) ;  /* 0xfffffffc00f08947 */ /* 0x004fea000383ffff */
[----:B------:R-:W-:Y:S05]  /*90d0*/  BRA `(.L_x_140) ;  /* 0xffffff9000dc7947 */ /* 0x000fea000383ffff */
.L_x_41:
[----:B-1----:R1:W2:Y:S02]  /*90e0*/  SYNCS.PHASECHK.TRANS64.TRYWAIT P0, [R0+URZ+0xf0], R4 ;  /* 0x0000f004000075a7 */ /* 0x0022a400080011ff */
[----:B--2---:R-:W-:Y:S05]  /*90f0*/  @!P0 NANOSLEEP.SYNCS 0x989680 ;  /* 0x009896800000895d */ /* 0x004fea0003900000 */
[----:B------:R-:W2:Y:S02]  /*9100*/  @!P0 SYNCS.PHASECHK.TRANS64 P0, [R0+URZ+0xf0], R4 ;  /* 0x0000f004000085a7 */ /* 0x000ea400080010ff */
[----:B--2---:R-:W-:Y:S05]  /*9110*/  @!P0 BRA `(.L_x_41) ;  /* 0xfffffffc00f08947 */ /* 0x004fea000383ffff */
[----:B------:R-:W-:Y:S05]  /*9120*/  BRA `(.L_x_141) ;  /* 0xffffff9400387947 */ /* 0x000fea000383ffff */
.L_x_42:
[----:B------:R-:W-:-:S07]  /*9130*/  MOV R0, UR5 ;  /* 0x0000000500007c02 */ /* 0x000fce0008000f00 */
.L_x_142:
[----:B-1----:R1:W2:Y:S02]  /*9140*/  SYNCS.PHASECHK.TRANS64.TRYWAIT P0, [R0+URZ+0xa0], R5 ;  /* 0x0000a005000075a7 */ /* 0x0022a400080011ff */
[----:B--2---:R-:W-:Y:S05]  /*9150*/  @!P0 NANOSLEEP.SYNCS 0x989680 ;  /* 0x009896800000895d */ /* 0x004fea0003900000 */
[----:B------:R-:W2:Y:S02]  /*9160*/  @!P0 SYNCS.PHASECHK.TRANS64 P0, [R0+URZ+0xa0], R5 ;  /* 0x0000a005000085a7 */ /* 0x000ea400080010ff */
[----:B--2---:R-:W-:Y:S05]  /*9170*/  @!P0 BRA `(.L_x_142) ;  /* 0xfffffffc00f08947 */ /* 0x004fea000383ffff */
[----:B------:R-:W-:Y:S05]  /*9180*/  BRA `(.L_x_143) ;  /* 0xffffff9400487947 */ /* 0x000fea000383ffff */
.L_x_43:
[----:B-1----:R1:W2:Y:S02]  /*9190*/  SYNCS.PHASECHK.TRANS64.TRYWAIT P1, [R0+URZ+0x90], R4 ;  /* 0x00009004000075a7 */ /* 0x0022a400080211ff */
[----:B--2---:R-:W-:Y:S05]  /*91a0*/  @!P1 NANOSLEEP.SYNCS 0x989680 ;  /* 0x009896800000995d */ /* 0x004fea0003900000 */
[----:B------:R-:W2:Y:S02]  /*91b0*/  @!P1 SYNCS.PHASECHK.TRANS64 P1, [R0+URZ+0x90], R4 ;  /* 0x00009004000095a7 */ /* 0x000ea400080210ff */
[----:B--2---:R-:W-:Y:S05]  /*91c0*/  @!P1 BRA `(.L_x_43) ;  /* 0xfffffffc00f09947 */ /* 0x004fea000383ffff */
[----:B------:R-:W-:Y:S05]  /*91d0*/  BRA `(.L_x_144) ;  /* 0xffffff9400787947 */ /* 0x000fea000383ffff */
.L_x_46:
[----:B------:R-:W-:-:S07]  /*91e0*/  MOV R0, UR5 ;  /* 0x0000000500007c02 */ /* 0x000fce0008000f00 */
.L_x_145:
[----:B-1----:R1:W2:Y:S02]  /*91f0*/  SYNCS.PHASECHK.TRANS64.TRYWAIT P0, [R0+URZ+0xa0], R2 ;  /* 0x0000a002000075a7 */ /* 0x0022a400080011ff */
[----:B--2---:R-:W-:Y:S05]  /*9200*/  @!P0 NANOSLEEP.SYNCS 0x989680 ;  /* 0x009896800000895d */ /* 0x004fea0003900000 */
[----:B------:R-:W2:Y:S02]  /*9210*/  @!P0 SYNCS.PHASECHK.TRANS64 P0, [R0+URZ+0xa0], R2 ;  /* 0x0000a002000085a7 */ /* 0x000ea400080010ff */
[----:B--2---:R-:W-:Y:S05]  /*9220*/  @!P0 BRA `(.L_x_145) ;  /* 0xfffffffc00f08947 */ /* 0x004fea000383ffff */
[----:B------:R-:W-:Y:S05]  /*9230*/  BRA `(.L_x_45) ;  /* 0xffffff9400cc7947 */ /* 0x000fea000383ffff */
.L_x_53:
[----:B-1----:R1:W2:Y:S02]  /*9240*/  SYNCS.PHASECHK.TRANS64.TRYWAIT P1, [R0+URZ+0x90], R2 ;  /* 0x00009002000075a7 */ /* 0x0022a400080211ff */
[----:B--2---:R-:W-:Y:S05]  /*9250*/  @!P1 NANOSLEEP.SYNCS 0x989680 ;  /* 0x009896800000995d */ /* 0x004fea0003900000 */
[----:B------:R-:W2:Y:S02]  /*9260*/  @!P1 SYNCS.PHASECHK.TRANS64 P1, [R0+URZ+0x90], R2 ;  /* 0x00009002000095a7 */ /* 0x000ea400080210ff */
[----:B--2---:R-:W-:Y:S05]  /*9270*/  @!P1 BRA `(.L_x_53) ;  /* 0xfffffffc00f09947 */ /* 0x004fea000383ffff */
[----:B------:R-:W-:Y:S05]  /*9280*/  BRA `(.L_x_146) ;  /* 0xffffff9c003c7947 */ /* 0x000fea000383ffff */
.L_x_54:
[----:B------:R-:W-:-:S07]  /*9290*/  MOV R2, UR7 ;  /* 0x0000000700027c02 */ /* 0x000fce0008000f00 */
.L_x_147:
[----:B-1----:R1:W2:Y:S02]  /*92a0*/  SYNCS.PHASECHK.TRANS64.TRYWAIT P0, [R2+URZ+0xd0], R0 ;  /* 0x0000d000020075a7 */ /* 0x0022a400080011ff */
[----:B--2---:R-:W-:Y:S05]  /*92b0*/  @!P0 NANOSLEEP.SYNCS 0x989680 ;  /* 0x009896800000895d */ /* 0x004fea0003900000 */
[----:B------:R-:W2:Y:S02]  /*92c0*/  @!P0 SYNCS.PHASECHK.TRANS64 P0, [R2+URZ+0xd0], R0 ;  /* 0x0000d000020085a7 */ /* 0x000ea400080010ff */
[----:B--2---:R-:W-:Y:S05]  /*92d0*/  @!P0 BRA `(.L_x_147) ;  /* 0xfffffffc00f08947 */ /* 0x004fea000383ffff */
[----:B------:R-:W-:Y:S05]  /*92e0*/  BRA `(.L_x_148) ;  /* 0xffffff9c008c7947 */ /* 0x000fea000383ffff */
.L_x_57:
[----:B------:R-:W-:Y:S07]  /*92f0*/  MOV R0, UR6 ;  /* 0x0000000600007c02 */ /* 0x000fee0008000f00 */
.L_x_149:
[----:B-1----:R1:W2:Y:S02]  /*9300*/  SYNCS.PHASECHK.TRANS64.TRYWAIT P0, [R0+URZ], R2 ;  /* 0x00000002000075a7 */ /* 0x0022a400080011ff */
[----:B--2---:R-:W-:Y:S05]  /*9310*/  @!P0 NANOSLEEP.SYNCS 0x989680 ;  /* 0x009896800000895d */ /* 0x004fea0003900000 */
[----:B------:R-:W2:Y:S02]  /*9320*/  @!P0 SYNCS.PHASECHK.TRANS64 P0, [R0+URZ], R2 ;  /* 0x00000002000085a7 */ /* 0x000ea400080010ff */
[----:B--2---:R-:W-:Y:S05]  /*9330*/  @!P0 BRA `(.L_x_149) ;  /* 0xfffffffc00f08947 */ /* 0x004fea000383ffff */
[----:B------:R-:W-:Y:S05]  /*9340*/  BRA `(.L_x_56) ;  /* 0xffffff9c00a87947 */ /* 0x000fea000383ffff */
.L_x_60:
[----:B------:R-:W-:-:S07]  /*9350*/  MOV R0, UR6 ;  /* 0x0000000600007c02 */ /* 0x000fce0008000f00 */
.L_x_150:
[----:B--2---:R2:W4:Y:S02]  /*9360*/  SYNCS.PHASECHK.TRANS64.TRYWAIT P0, [R0+URZ], R2 ;  /* 0x00000002000075a7 */ /* 0x00452400080011ff */
[----:B----4-:R-:W-:Y:S05]  /*9370*/  @!P0 NANOSLEEP.SYNCS 0x989680 ;  /* 0x009896800000895d */ /* 0x010fea0003900000 */
[----:B------:R-:W4:Y:S02]  /*9380*/  @!P0 SYNCS.PHASECHK.TRANS64 P0, [R0+URZ], R2 ;  /* 0x00000002000085a7 */ /* 0x000f2400080010ff */
[----:B----4-:R-:W-:Y:S05]  /*9390*/  @!P0 BRA `(.L_x_150) ;  /* 0xfffffffc00f08947 */ /* 0x010fea000383ffff */
[----:B------:R-:W-:Y:S05]  /*93a0*/  BRA `(.L_x_151) ;  /* 0xffffffa000847947 */ /* 0x000fea000383ffff */
.L_x_61:
[----:B------:R-:W-:-:S07]  /*93b0*/  MOV R0, UR6 ;  /* 0x0000000600007c02 */ /* 0x000fce0008000f00 */
.L_x_152:
[----:B-1----:R1:W2:Y:S02]  /*93c0*/  SYNCS.PHASECHK.TRANS64.TRYWAIT P0, [R0+URZ], R3 ;  /* 0x00000003000075a7 */ /* 0x0022a400080011ff */
[----:B--2---:R-:W-:Y:S05]  /*93d0*/  @!P0 NANOSLEEP.SYNCS 0x989680 ;  /* 0x009896800000895d */ /* 0x004fea0003900000 */
[----:B------:R-:W2:Y:S02]  /*93e0*/  @!P0 SYNCS.PHASECHK.TRANS64 P0, [R0+URZ], R3 ;  /* 0x00000003000085a7 */ /* 0x000ea400080010ff */
[----:B--2---:R-:W-:Y:S05]  /*93f0*/  @!P0 BRA `(.L_x_152) ;  /* 0xfffffffc00f08947 */ /* 0x004fea000383ffff */
[----:B------:R-:W-:Y:S05]  /*9400*/  BRA `(.L_x_153) ;  /* 0xffffffa000907947 */ /* 0x000fea000383ffff */
.L_x_62:
[----:B------:R-:W-:-:S07]  /*9410*/  MOV R0, UR6 ;  /* 0x0000000600007c02 */ /* 0x000fce0008000f00 */
.L_x_154:
[----:B-1----:R1:W2:Y:S02]  /*9420*/  SYNCS.PHASECHK.TRANS64.TRYWAIT P0, [R0+URZ], R3 ;  /* 0x00000003000075a7 */ /* 0x0022a400080011ff */
[----:B--2---:R-:W-:Y:S05]  /*9430*/  @!P0 NANOSLEEP.SYNCS 0x989680 ;  /* 0x009896800000895d */ /* 0x004fea0003900000 */
[----:B------:R-:W2:Y:S02]  /*9440*/  @!P0 SYNCS.PHASECHK.TRANS64 P0, [R0+URZ], R3 ;  /* 0x00000003000085a7 */ /* 0x000ea400080010ff */
[----:B--2---:R-:W-:Y:S05]  /*9450*/  @!P0 BRA `(.L_x_154) ;  /* 0xfffffffc00f08947 */ /* 0x004fea000383ffff */
[----:B------:R-:W-:Y:S05]  /*9460*/  BRA `(.L_x_155) ;  /* 0xffffffa0009c7947 */ /* 0x000fea000383ffff */
.L_x_63:
[----:B-1----:R-:W-:-:S07]  /*9470*/  MOV R0, UR7 ;  /* 0x0000000700007c02 */ /* 0x002fce0008000f00 */
.L_x_156:
[----:B-1----:R1:W2:Y:S02]  /*9480*/  SYNCS.PHASECHK.TRANS64.TRYWAIT P0, [R0+URZ], R2 ;  /* 0x00000002000075a7 */ /* 0x0022a400080011ff */
[----:B--2---:R-:W-:Y:S05]  /*9490*/  @!P0 NANOSLEEP.SYNCS 0x989680 ;  /* 0x009896800000895d */ /* 0x004fea0003900000 */
[----:B------:R-:W2:Y:S02]  /*94a0*/  @!P0 SYNCS.PHASECHK.TRANS64 P0, [R0+URZ], R2 ;  /* 0x00000002000085a7 */ /* 0x000ea400080010ff */
[----:B--2---:R-:W-:Y:S05]  /*94b0*/  @!P0 BRA `(.L_x_156) ;  /* 0xfffffffc00f08947 */ /* 0x004fea000383ffff */
[----:B------:R-:W-:Y:S05]  /*94c0*/  BRA `(.L_x_157) ;  /* 0xffffffa000a87947 */ /* 0x000fea000383ffff */
.L_x_68:
[----:B--2---:R2:W3:Y:S02]  /*94d0*/  SYNCS.PHASECHK.TRANS64.TRYWAIT P0, [R0+URZ+0x90], R2 ;  /* 0x00009002000075a7 */ /* 0x0044e400080011ff */
[----:B---3--:R-:W-:Y:S05]  /*94e0*/  @!P0 NANOSLEEP.SYNCS 0x989680 ;  /* 0x009896800000895d */ /* 0x008fea0003900000 */
[----:B------:R-:W3:Y:S02]  /*94f0*/  @!P0 SYNCS.PHASECHK.TRANS64 P0, [R0+URZ+0x90], R2 ;  /* 0x00009002000085a7 */ /* 0x000ee400080010ff */
[----:B---3--:R-:W-:Y:S05]  /*9500*/  @!P0 BRA `(.L_x_68) ;  /* 0xfffffffc00f08947 */ /* 0x008fea000383ffff */
[----:B------:R-:W-:Y:S05]  /*9510*/  BRA `(.L_x_158) ;  /* 0xffffffa400b47947 */ /* 0x000fea000383ffff */
.L_x_71:
[----:B------:R-:W-:Y:S07]  /*9520*/  MOV R0, UR7 ;  /* 0x0000000700007c02 */ /* 0x000fee0008000f00 */
.L_x_159:
[----:B--2---:R2:W3:Y:S02]  /*9530*/  SYNCS.PHASECHK.TRANS64.TRYWAIT P0, [R0+URZ+0x88], R2 ;  /* 0x00008802000075a7 */ /* 0x0044e400080011ff */
[----:B---3--:R-:W-:Y:S05]  /*9540*/  @!P0 NANOSLEEP.SYNCS 0x989680 ;  /* 0x009896800000895d */ /* 0x008fea0003900000 */
[----:B------:R-:W3:Y:S02]  /*9550*/  @!P0 SYNCS.PHASECHK.TRANS64 P0, [R0+URZ+0x88], R2 ;  /* 0x00008802000085a7 */ /* 0x000ee400080010ff */
[----:B---3--:R-:W-:Y:S05]  /*9560*/  @!P0 BRA `(.L_x_159) ;  /* 0xfffffffc00f08947 */ /* 0x008fea000383ffff */
[----:B------:R-:W-:Y:S05]  /*9570*/  BRA `(.L_x_70) ;  /* 0xffffffa800947947 */ /* 0x000fea000383ffff */
.L_x_74:
[----:B------:R-:W-:Y:S07]  /*9580*/  MOV R0, UR7 ;  /* 0x0000000700007c02 */ /* 0x000fee0008000f00 */
.L_x_160:
[----:B-1----:R1:W2:Y:S02]  /*9590*/  SYNCS.PHASECHK.TRANS64.TRYWAIT P0, [R0+URZ+0x60], R14 ;  /* 0x0000600e000075a7 */ /* 0x0022a400080011ff */
[----:B--2---:R-:W-:Y:S05]  /*95a0*/  @!P0 NANOSLEEP.SYNCS 0x989680 ;  /* 0x009896800000895d */ /* 0x004fea0003900000 */
[----:B------:R-:W2:Y:S02]  /*95b0*/  @!P0 SYNCS.PHASECHK.TRANS64 P0, [R0+URZ+0x60], R14 ;  /* 0x0000600e000085a7 */ /* 0x000ea400080010ff */
[----:B--2---:R-:W-:Y:S05]  /*95c0*/  @!P0 BRA `(.L_x_160) ;  /* 0xfffffffc00f08947 */ /* 0x004fea000383ffff */
[----:B------:R-:W-:Y:S05]  /*95d0*/  BRA `(.L_x_161) ;  /* 0xffffffac000c7947 */ /* 0x000fea000383ffff */
.L_x_75:
[----:B------:R-:W-:Y:S07]  /*95e0*/  MOV R0, UR7 ;  /* 0x0000000700007c02 */ /* 0x000fee0008000f00 */
.L_x_162:
[----:B-1----:R1:W2:Y:S02]  /*95f0*/  SYNCS.PHASECHK.TRANS64.TRYWAIT P0, [R0+URZ+0x68], R14 ;  /* 0x0000680e000075a7 */ /* 0x0022a400080011ff */
[----:B--2---:R-:W-:Y:S05]  /*9600*/  @!P0 NANOSLEEP.SYNCS 0x989680 ;  /* 0x009896800000895d */ /* 0x004fea0003900000 */
[----:B------:R-:W2:Y:S02]  /*9610*/  @!P0 SYNCS.PHASECHK.TRANS64 P0, [R0+URZ+0x68], R14 ;  /* 0x0000680e000085a7 */ /* 0x000ea400080010ff */
[----:B--2---:R-:W-:Y:S05]  /*9620*/  @!P0 BRA `(.L_x_162) ;  /* 0xfffffffc00f08947 */ /* 0x004fea000383ffff */
[----:B------:R-:W-:Y:S05]  /*9630*/  BRA `(.L_x_163) ;  /* 0xffffffac00447947 */ /* 0x000fea000383ffff */
.L_x_76:
[----:B------:R-:W-:Y:S07]  /*9640*/  MOV R0, UR7 ;  /* 0x0000000700007c02 */ /* 0x000fee0008000f00 */
.L_x_164:
[----:B-1----:R1:W2:Y:S02]  /*9650*/  SYNCS.PHASECHK.TRANS64.TRYWAIT P0, [R0+URZ+0x70], R14 ;  /* 0x0000700e000075a7 */ /* 0x0022a400080011ff */
[----:B--2---:R-:W-:Y:S05]  /*9660*/  @!P0 NANOSLEEP.SYNCS 0x989680 ;  /* 0x009896800000895d */ /* 0x004fea0003900000 */
[----:B------:R-:W2:Y:S02]  /*9670*/  @!P0 SYNCS.PHASECHK.TRANS64 P0, [R0+URZ+0x70], R14 ;  /* 0x0000700e000085a7 */ /* 0x000ea400080010ff */
[----:B--2---:R-:W-:Y:S05]  /*9680*/  @!P0 BRA `(.L_x_164) ;  /* 0xfffffffc00f08947 */ /* 0x004fea000383ffff */
[----:B------:R-:W-:Y:S05]  /*9690*/  BRA `(.L_x_165) ;  /* 0xffffffac00887947 */ /* 0x000fea000383ffff */
.L_x_77:
[----:B------:R-:W-:Y:S07]  /*96a0*/  MOV R0, UR7 ;  /* 0x0000000700007c02 */ /* 0x000fee0008000f00 */
.L_x_166:
[----:B-1----:R1:W2:Y:S02]  /*96b0*/  SYNCS.PHASECHK.TRANS64.TRYWAIT P0, [R0+URZ+0x78], R14 ;  /* 0x0000780e000075a7 */ /* 0x0022a400080011ff */
[----:B--2---:R-:W-:Y:S05]  /*96c0*/  @!P0 NANOSLEEP.SYNCS 0x989680 ;  /* 0x009896800000895d */ /* 0x004fea0003900000 */
[----:B------:R-:W2:Y:S02]  /*96d0*/  @!P0 SYNCS.PHASECHK.TRANS64 P0, [R0+URZ+0x78], R14 ;  /* 0x0000780e000085a7 */ /* 0x000ea400080010ff */
[----:B--2---:R-:W-:Y:S05]  /*96e0*/  @!P0 BRA `(.L_x_166) ;  /* 0xfffffffc00f08947 */ /* 0x004fea000383ffff */
[----:B------:R-:W-:Y:S05]  /*96f0*/  BRA `(.L_x_167) ;  /* 0xffffffb0000c7947 */ /* 0x000fea000383ffff */
.L_x_79:
[----:B------:R-:W-:-:S07]  /*9700*/  MOV R0, UR7 ;  /* 0x0000000700007c02 */ /* 0x000fce0008000f00 */
.L_x_168:
[----:B-1----:R1:W3:Y:S02]  /*9710*/  SYNCS.PHASECHK.TRANS64.TRYWAIT P0, [R0+URZ+0x60], R2 ;  /* 0x00006002000075a7 */ /* 0x0022e400080011ff */
[----:B---3--:R-:W-:Y:S05]  /*9720*/  @!P0 NANOSLEEP.SYNCS 0x989680 ;  /* 0x009896800000895d */ /* 0x008fea0003900000 */
[----:B------:R-:W3:Y:S02]  /*9730*/  @!P0 SYNCS.PHASECHK.TRANS64 P0, [R0+URZ+0x60], R2 ;  /* 0x00006002000085a7 */ /* 0x000ee400080010ff */
[----:B---3--:R-:W-:Y:S05]  /*9740*/  @!P0 BRA `(.L_x_168) ;  /* 0xfffffffc00f08947 */ /* 0x008fea000383ffff */
[----:B------:R-:W-:Y:S05]  /*9750*/  BRA `(.L_x_169) ;  /* 0xffffffb0007c7947 */ /* 0x000fea000383ffff */
.L_x_80:
[----:B-1----:R-:W-:-:S07]  /*9760*/  MOV R0, UR7 ;  /* 0x0000000700007c02 */ /* 0x002fce0008000f00 */
.L_x_170:
[----:B-1----:R1:W3:Y:S02]  /*9770*/  SYNCS.PHASECHK.TRANS64.TRYWAIT P0, [R0+URZ+0x68], R2 ;  /* 0x00006802000075a7 */ /* 0x0022e400080011ff */
[----:B---3--:R-:W-:Y:S05]  /*9780*/  @!P0 NANOSLEEP.SYNCS 0x989680 ;  /* 0x009896800000895d */ /* 0x008fea0003900000 */
[----:B------:R-:W3:Y:S02]  /*9790*/  @!P0 SYNCS.PHASECHK.TRANS64 P0, [R0+URZ+0x68], R2 ;  /* 0x00006802000085a7 */ /* 0x000ee400080010ff */
[----:B---3--:R-:W-:Y:S05]  /*97a0*/  @!P0 BRA `(.L_x_170) ;  /* 0xfffffffc00f08947 */ /* 0x008fea000383ffff */
[----:B------:R-:W-:Y:S05]  /*97b0*/  BRA `(.L_x_171) ;  /* 0xffffffb0006c7947 */ /* 0x000fea000383ffff */
.L_x_81:
[----:B-1----:R-:W-:-:S07]  /*97c0*/  MOV R0, UR7 ;  /* 0x0000000700007c02 */ /* 0x002fce0008000f00 */
.L_x_172:
[----:B-1----:R1:W3:Y:S02]  /*97d0*/  SYNCS.PHASECHK.TRANS64.TRYWAIT P0, [R0+URZ+0x70], R2 ;  /* 0x00007002000075a7 */ /* 0x0022e400080011ff */
[----:B---3--:R-:W-:Y:S05]  /*97e0*/  @!P0 NANOSLEEP.SYNCS 0x989680 ;  /* 0x009896800000895d */ /* 0x008fea0003900000 */
[----:B------:R-:W3:Y:S02]  /*97f0*/  @!P0 SYNCS.PHASECHK.TRANS64 P0, [R0+URZ+0x70], R2 ;  /* 0x00007002000085a7 */ /* 0x000ee400080010ff */
[----:B---3--:R-:W-:Y:S05]  /*9800*/  @!P0 BRA `(.L_x_172) ;  /* 0xfffffffc00f08947 */ /* 0x008fea000383ffff */
[----:B------:R-:W-:Y:S05]  /*9810*/  BRA `(.L_x_173) ;  /* 0xffffffb0005c7947 */ /* 0x000fea000383ffff */
.L_x_83:
[----:B--2---:R2:W4:Y:S02]  /*9820*/  SYNCS.PHASECHK.TRANS64.TRYWAIT P0, [R0+URZ+0x90], R2 ;  /* 0x00009002000075a7 */ /* 0x00452400080011ff */
[----:B----4-:R-:W-:Y:S05]  /*9830*/  @!P0 NANOSLEEP.SYNCS 0x989680 ;  /* 0x009896800000895d */ /* 0x010fea0003900000 */
[----:B------:R-:W4:Y:S02]  /*9840*/  @!P0 SYNCS.PHASECHK.TRANS64 P0, [R0+URZ+0x90], R2 ;  /* 0x00009002000085a7 */ /* 0x000f2400080010ff */
[----:B----4-:R-:W-:Y:S05]  /*9850*/  @!P0 BRA `(.L_x_83) ;  /* 0xfffffffc00f08947 */ /* 0x010fea000383ffff */
[----:B------:R-:W-:Y:S05]  /*9860*/  BRA `(.L_x_174) ;  /* 0xffffffb400307947 */ /* 0x000fea000383ffff */
.L_x_94:
[----:B-1----:R-:W-:Y:S04]  /*9870*/  MOV R0, UR48 ;  /* 0x0000003000007c02 */ /* 0x002fe80008000f00 */
[----:B------:R1:W3:Y:S03]  /*9880*/  SYNCS.PHASECHK.TRANS64.TRYWAIT P1, [R0+URZ+0x40], R3 ;  /* 0x00004003000075a7 */ /* 0x0002e600080211ff */
[----:B---3--:R-:W-:Y:S05]  /*9890*/  @!P1 NANOSLEEP.SYNCS 0x989680 ;  /* 0x009896800000995d */ /* 0x008fea0003900000 */
[----:B------:R-:W3:Y:S02]  /*98a0*/  @!P1 SYNCS.PHASECHK.TRANS64 P1, [R0+URZ+0x40], R3 ;  /* 0x00004003000095a7 */ /* 0x000ee400080210ff */
[----:B---3--:R-:W-:Y:S05]  /*98b0*/  @!P1 BRA `(.L_x_94) ;  /* 0xfffffffc00ec9947 */ /* 0x008fea000383ffff */
[----:B------:R-:W-:Y:S05]  /*98c0*/  BRA `(.L_x_93) ;  /* 0xffffffc000687947 */ /* 0x000fea000383ffff */
.L_x_96:
[----:B-1----:R1:W2:Y:S02]  /*98d0*/  SYNCS.PHASECHK.TRANS64.TRYWAIT P0, [R64+URZ+0xb0], R2 ;  /* 0x0000b002400075a7 */ /* 0x0022a400080011ff */
[----:B--2---:R-:W-:Y:S05]  /*98e0*/  @!P0 NANOSLEEP.SYNCS 0x989680 ;  /* 0x009896800000895d */ /* 0x004fea0003900000 */
[----:B------:R-:W2:Y:S02]  /*98f0*/  @!P0 SYNCS.PHASECHK.TRANS64 P0, [R64+URZ+0xb0], R2 ;  /* 0x0000b002400085a7 */ /* 0x000ea400080010ff */
[----:B--2---:R-:W-:Y:S05]  /*9900*/  @!P0 BRA `(.L_x_96) ;  /* 0xfffffffc00f08947 */ /* 0x004fea000383ffff */
[----:B------:R-:W-:Y:S05]  /*9910*/  BRA `(.L_x_95) ;  /* 0xffffffc000947947 */ /* 0x000fea000383ffff */
.L_x_105:
[----:B--2---:R2:W3:Y:S02]  /*9920*/  SYNCS.PHASECHK.TRANS64.TRYWAIT P0, [R2+URZ+0x40], R0 ;  /* 0x00004000020075a7 */ /* 0x0044e400080011ff */
[----:B---3--:R-:W-:Y:S05]  /*9930*/  @!P0 NANOSLEEP.SYNCS 0x989680 ;  /* 0x009896800000895d */ /* 0x008fea0003900000 */
[----:B------:R-:W3:Y:S02]  /*9940*/  @!P0 SYNCS.PHASECHK.TRANS64 P0, [R2+URZ+0x40], R0 ;  /* 0x00004000020085a7 */ /* 0x000ee400080010ff */
[----:B---3--:R-:W-:Y:S05]  /*9950*/  @!P0 BRA `(.L_x_105) ;  /* 0xfffffffc00f08947 */ /* 0x008fea000383ffff */
[----:B------:R-:W-:Y:S05]  /*9960*/  BRA `(.L_x_104) ;  /* 0xffffffcc00787947 */ /* 0x000fea000383ffff */
.L_x_113:
[----:B--2---:R2:W3:Y:S02]  /*9970*/  SYNCS.PHASECHK.TRANS64.TRYWAIT P0, [R0+URZ+0x40], R5 ;  /* 0x00004005000075a7 */ /* 0x0044e400080011ff */
[----:B---3--:R-:W-:Y:S05]  /*9980*/  @!P0 NANOSLEEP.SYNCS 0x989680 ;  /* 0x009896800000895d */ /* 0x008fea0003900000 */
[----:B------:R-:W3:Y:S02]  /*9990*/  @!P0 SYNCS.PHASECHK.TRANS64 P0, [R0+URZ+0x40], R5 ;  /* 0x00004005000085a7 */ /* 0x000ee400080010ff */
[----:B---3--:R-:W-:Y:S05]  /*99a0*/  @!P0 BRA `(.L_x_113) ;  /* 0xfffffffc00f08947 */ /* 0x008fea000383ffff */
[----:B------:R-:W-:Y:S05]  /*99b0*/  BRA `(.L_x_112) ;  /* 0xffffffd8007c7947 */ /* 0x000fea000383ffff */
.L_x_121:
[----:B--2---:R2:W3:Y:S02]  /*99c0*/  SYNCS.PHASECHK.TRANS64.TRYWAIT P0, [R2+URZ+0x40], R0 ;  /* 0x00004000020075a7 */ /* 0x0044e400080011ff */
[----:B---3--:R-:W-:Y:S05]  /*99d0*/  @!P0 NANOSLEEP.SYNCS 0x989680 ;  /* 0x009896800000895d */ /* 0x008fea0003900000 */
[----:B------:R-:W3:Y:S02]  /*99e0*/  @!P0 SYNCS.PHASECHK.TRANS64 P0, [R2+URZ+0x40], R0 ;  /* 0x00004000020085a7 */ /* 0x000ee400080010ff */
[----:B---3--:R-:W-:Y:S05]  /*99f0*/  @!P0 BRA `(.L_x_121) ;  /* 0xfffffffc00f08947 */ /* 0x008fea000383ffff */
[----:B------:R-:W-:Y:S05]  /*9a00*/  BRA `(.L_x_120) ;  /* 0xffffffe400807947 */ /* 0x000fea000383ffff */
        .weak           $__internal_0_$__cuda_sm10x_tcgen05_guardrail_trap_col_being_dealloced_not_returned_by_alloc
        .type           $__internal_0_$__cuda_sm10x_tcgen05_guardrail_trap_col_being_dealloced_not_returned_by_alloc,@function
        .size           $__internal_0_$__cuda_sm10x_tcgen05_guardrail_trap_col_being_dealloced_not_returned_by_alloc,($__internal_1_$__cuda_sm10x_tcgen05_guardrail_trap_phase_invalid_during_alloc - $__internal_0_$__cuda_sm10x_tcgen05_guardrail_trap_col_being_dealloced_not_returned_by_alloc)
$__internal_0_$__cuda_sm10x_tcgen05_guardrail_trap_col_being_dealloced_not_returned_by_alloc:
[----:B------:R-:W-:Y:S05]  /*9a10*/  BPT.TRAP 0x1 ;  /* 0x000000040000795c */ /* 0x000fea0000300000 */
[----:B------:R-:W-:-:S04]  /*9a20*/  HFMA2 R3, -RZ, RZ, 0, 0 ;  /* 0x00000000ff037431 */ /* 0x000fc800000001ff */
[----:B------:R-:W-:Y:S05]  /*9a30*/  RET.REL.NODEC R2 `(_ZN7cutlass13device_kernelINS_4gemm6kernel13GemmUniversalIN4cute5tupleIJiiiiEEENS1_10collective13CollectiveMmaINS1_35MainloopSm100TmaUmmaWarpSpecializedILi4ELi2ELi4ENS5_IJNS4_1CILi1EEESB_SB_EEEEENS5_IJNSA_ILi64EEENSA_ILi256EEESE_EEENS_10bfloat16_tENS5_IJlSB_lEEESH_SI_NS4_8TiledMMAINS4_8MMA_AtomIJNS4_20SM100_MMA_F16BF16_SSISH_SH_fLi64ELi256ELNS4_4UMMA5MajorE0ELSN_0ELNSM_7ScaleInE0ELSO_0EEEEEENS4_6LayoutISC_NS5_IJNSA_ILi0EEESS_SS_EEEEENS5_IJNS4_10UnderscoreESV_SV_EEEEENS4_13SM90_TMA_LOADENS4_14ComposedLayoutINS4_7SwizzleILi3ELi4ELi3EEENS4_18smem_ptr_flag_bitsILi16EEENSR_INS5_IJNSA_ILi8EEESE_EEENS5_IJSE_SB_EEEEEEEvNS4_8identityESY_S18_vS19_EENS_8epilogue10collective18CollectiveEpilogueINS1B_23Sm100TmaWarpSpecializedILi4ELi2ELi32ELb1ELb0EEEJSG_NS5_IJNSR_ISE_SB_EES1G_EEESH_SI_SH_SI_NS1B_6fusion15FusionCallbacksIS1F_NS1I_17LinearCombinationISH_fSH_fLNS_15FloatRoundStyleE2EEESG_S1H_JEEENS4_5SM1004TMEM4LOAD26SM100_TMEM_LOAD_16dp256b8xESY_S18_NS4_17SM75_U32x4_LDSM_NENS4_14SM90_TMA_STOREES18_NS4_17SM90_U32x4_STSM_NENS4_39AutoVectorizingCopyWithAssumedAlignmentILi128EEEEEEvvEEEEvNT_6ParamsE) ;  /* 0xffffff6402707950 */ /* 0x000fea0003c3ffff */
        .weak           $__internal_1_$__cuda_sm10x_tcgen05_guardrail_trap_phase_invalid_during_alloc
        .type           $__internal_1_$__cuda_sm10x_tcgen05_guardrail_trap_phase_invalid_during_alloc,@function
        .size           $__internal_1_$__cuda_sm10x_tcgen05_guardrail_trap_phase_invalid_during_alloc,($__internal_2_$__cuda_sm10x_tcgen05_guardrail_trap_unallocated_columns_being_dealloced - $__internal_1_$__cuda_sm10x_tcgen05_guardrail_trap_phase_invalid_during_alloc)
$__internal_1_$__cuda_sm10x_tcgen05_guardrail_trap_phase_invalid_during_alloc:
[----:B------:R-:W-:Y:S05]  /*9a40*/  BPT.TRAP 0x1 ;  /* 0x000000040000795c */ /* 0x000fea0000300000 */
[----:B------:R-:W-:-:S04]  /*9a50*/  MOV R3, 0x0 ;  /* 0x0000000000037802 */ /* 0x000fc80000000f00 */
[----:B------:R-:W-:Y:S05]  /*9a60*/  RET.REL.NODEC R2 `(_ZN7cutlass13device_kernelINS_4gemm6kernel13GemmUniversalIN4cute5tupleIJiiiiEEENS1_10collective13CollectiveMmaINS1_35MainloopSm100TmaUmmaWarpSpecializedILi4ELi2ELi4ENS5_IJNS4_1CILi1EEESB_SB_EEEEENS5_IJNSA_ILi64EEENSA_ILi256EEESE_EEENS_10bfloat16_tENS5_IJlSB_lEEESH_SI_NS4_8TiledMMAINS4_8MMA_AtomIJNS4_20SM100_MMA_F16BF16_SSISH_SH_fLi64ELi256ELNS4_4UMMA5MajorE0ELSN_0ELNSM_7ScaleInE0ELSO_0EEEEEENS4_6LayoutISC_NS5_IJNSA_ILi0EEESS_SS_EEEEENS5_IJNS4_10UnderscoreESV_SV_EEEEENS4_13SM90_TMA_LOADENS4_14ComposedLayoutINS4_7SwizzleILi3ELi4ELi3EEENS4_18smem_ptr_flag_bitsILi16EEENSR_INS5_IJNSA_ILi8EEESE_EEENS5_IJSE_SB_EEEEEEEvNS4_8identityESY_S18_vS19_EENS_8epilogue10collective18CollectiveEpilogueINS1B_23Sm100TmaWarpSpecializedILi4ELi2ELi32ELb1ELb0EEEJSG_NS5_IJNSR_ISE_SB_EES1G_EEESH_SI_SH_SI_NS1B_6fusion15FusionCallbacksIS1F_NS1I_17LinearCombinationISH_fSH_fLNS_15FloatRoundStyleE2EEESG_S1H_JEEENS4_5SM1004TMEM4LOAD26SM100_TMEM_LOAD_16dp256b8xESY_S18_NS4_17SM75_U32x4_LDSM_NENS4_14SM90_TMA_STOREES18_NS4_17SM90_U32x4_STSM_NENS4_39AutoVectorizingCopyWithAssumedAlignmentILi128EEEEEEvvEEEEvNT_6ParamsE) ;  /* 0xffffff6402647950 */ /* 0x000fea0003c3ffff */
        .weak           $__internal_2_$__cuda_sm10x_tcgen05_guardrail_trap_unallocated_columns_being_dealloced
        .type           $__internal_2_$__cuda_sm10x_tcgen05_guardrail_trap_unallocated_columns_being_dealloced,@function
        .size           $__internal_2_$__cuda_sm10x_tcgen05_guardrail_trap_unallocated_columns_being_dealloced,(.L_x_176 - $__internal_2_$__cuda_sm10x_tcgen05_guardrail_trap_unallocated_columns_being_dealloced)
$__internal_2_$__cuda_sm10x_tcgen05_guardrail_trap_unallocated_columns_being_dealloced:
[----:B------:R-:W-:Y:S05]  /*9a70*/  BPT.TRAP 0x1 ;  /* 0x000000040000795c */ /* 0x000fea0000300000 */
[----:B------:R-:W-:-:S04]  /*9a80*/  HFMA2 R3, -RZ, RZ, 0, 0 ;  /* 0x00000000ff037431 */ /* 0x000fc800000001ff */
[----:B------:R-:W-:Y:S05]  /*9a90*/  RET.REL.NODEC R2 `(_ZN7cutlass13device_kernelINS_4gemm6kernel13GemmUniversalIN4cute5tupleIJiiiiEEENS1_10collective13CollectiveMmaINS1_35MainloopSm100TmaUmmaWarpSpecializedILi4ELi2ELi4ENS5_IJNS4_1CILi1EEESB_SB_EEEEENS5_IJNSA_ILi64EEENSA_ILi256EEESE_EEENS_10bfloat16_tENS5_IJlSB_lEEESH_SI_NS4_8TiledMMAINS4_8MMA_AtomIJNS4_20SM100_MMA_F16BF16_SSISH_SH_fLi64ELi256ELNS4_4UMMA5MajorE0ELSN_0ELNSM_7ScaleInE0ELSO_0EEEEEENS4_6LayoutISC_NS5_IJNSA_ILi0EEESS_SS_EEEEENS5_IJNS4_10UnderscoreESV_SV_EEEEENS4_13SM90_TMA_LOADENS4_14ComposedLayoutINS4_7SwizzleILi3ELi4ELi3EEENS4_18smem_ptr_flag_bitsILi16EEENSR_INS5_IJNSA_ILi8EEESE_EEENS5_IJSE_SB_EEEEEEEvNS4_8identityESY_S18_vS19_EENS_8epilogue10collective18CollectiveEpilogueINS1B_23Sm100TmaWarpSpecializedILi4ELi2ELi32ELb1ELb0EEEJSG_NS5_IJNSR_ISE_SB_EES1G_EEESH_SI_SH_SI_NS1B_6fusion15FusionCallbacksIS1F_NS1I_17LinearCombinationISH_fSH_fLNS_15FloatRoundStyleE2EEESG_S1H_JEEENS4_5SM1004TMEM4LOAD26SM100_TMEM_LOAD_16dp256b8xESY_S18_NS4_17SM75_U32x4_LDSM_NENS4_14SM90_TMA_STOREES18_NS4_17SM90_U32x4_STSM_NENS4_39AutoVectorizingCopyWithAssumedAlignmentILi128EEEEEEvvEEEEvNT_6ParamsE) ;  /* 0xffffff6402587950 */ /* 0x000fea0003c3ffff */
.L_x_175:
[----:B------:R-:W-:-:S00]  /*9aa0*/  BRA `(.L_x_175) ;  /* 0xfffffffc00fc7947 */ /* 0x000fc0000383ffff */
[----:B------:R-:W-:-:S00]  /*9ab0*/  NOP ;  /* 0x0000000000007918 */ /* 0x000fc00000000000 */
        /* <DEDUP_REMOVED lines=12> */
.L_x_176:


//--------------------- .nv.global.init           --------------------------
	.section	.nv.global.init,"aw",@progbits
.nv.global.init:
	.type		$str$27,@object
	.size		$str$27,($str$28 - $str$27)
$str$27:
        /*0000*/ 	.byte	0x28, 0x61, 0x64, 0x64, 0x72, 0x65, 0x73, 0x73, 0x20, 0x26, 0x20, 0x6d, 0x61, 0x73, 0x6b, 0x29
        /*0010*/ 	.byte	0x20, 0x3d, 0x3d, 0x20, 0x30, 0x00
	.type		$str$28,@object
	.size		$str$28,($str$26 - $str$28)
$str$28:
        /*0016*/ 	.byte	0x2f, 0x74, 0x6d, 0x70, 0x2f, 0x63, 0x75, 0x74, 0x6c, 0x61, 0x73, 0x73, 0x5f, 0x73, 0x77, 0x65
        /*0026*/ 	.byte	0x65, 0x70, 0x5f, 0x73, 0x72, 0x63, 0x2f, 0x69, 0x6e, 0x63, 0x6c, 0x75, 0x64, 0x65, 0x2f, 0x63
        /*0036*/ 	.byte	0x75, 0x74, 0x65, 0x2f, 0x70, 0x6f, 0x69, 0x6e, 0x74, 0x65, 0x72, 0x5f, 0x66, 0x6c, 0x61, 0x67
        /*0046*/ 	.byte	0x67, 0x65, 0x64, 0x2e, 0x68, 0x70, 0x70, 0x00
	.type		$str$26,@object
	.size		$str$26,($str$25 - $str$26)
$str$26:
        /*004e*/ 	.byte	0x2f, 0x74, 0x6d, 0x70, 0x2f, 0x63, 0x75, 0x74, 0x6c, 0x61, 0x73, 0x73, 0x5f, 0x73, 0x77, 0x65
        /*005e*/ 	.byte	0x65, 0x70, 0x5f, 0x73, 0x72, 0x63, 0x2f, 0x69, 0x6e, 0x63, 0x6c, 0x75, 0x64, 0x65, 0x2f, 0x63
        /*006e*/ 	.byte	0x75, 0x74, 0x65, 0x2f, 0x61, 0x74, 0x6f, 0x6d, 0x2f, 0x63, 0x6f, 0x70, 0x79, 0x5f, 0x74, 0x72
        /*007e*/ 	.byte	0x61, 0x69, 0x74, 0x73, 0x5f, 0x73, 0x6d, 0x31, 0x30, 0x30, 0x2e, 0x68, 0x70, 0x70, 0x00
	.type		$str$25,@object
	.size		$str$25,(__unnamed_1 - $str$25)
$str$25:
        /*008d*/ 	.byte	0x28, 0x28, 0x75, 0x69, 0x6e, 0x74, 0x33, 0x32, 0x5f, 0x74, 0x28, 0x74, 0x68, 0x72, 0x65, 0x61
        /*009d*/ 	.byte	0x64, 0x49, 0x64, 0x78, 0x2e, 0x78, 0x29, 0x20, 0x2f, 0x20, 0x33, 0x32, 0x29, 0x20, 0x25, 0x20
        /*00ad*/ 	.byte	0x34, 0x29, 0x20, 0x3d, 0x3d, 0x20, 0x28, 0x28, 0x28, 0x74, 0x6d, 0x65, 0x6d, 0x5f, 0x61, 0x64
        /*00bd*/ 	.byte	0x64, 0x72, 0x20, 0x3e, 0x3e, 0x20, 0x31, 0x36, 0x29, 0x20, 0x2f, 0x20, 0x33, 0x32, 0x29, 0x20
        /*00cd*/ 	.byte	0x25, 0x20, 0x34, 0x29, 0x00
	.type		__unnamed_1,@object
	.size		__unnamed_1,(__unnamed_2 - __unnamed_1)
__unnamed_1:
        /*00d2*/ 	.byte	0x61, 0x75, 0x74, 0x6f, 0x20, 0x63, 0x75, 0x74, 0x65, 0x3a, 0x3a, 0x61, 0x73, 0x5f, 0x70, 0x6f
        /* <DEDUP_REMOVED lines=24> */
        /*0262*/ 	.byte	0x30, 0x39, 0x36, 0x3e, 0x3e, 0x3e, 0x3e, 0x5d, 0x00
	.type		__unnamed_2,@object
	.size		__unnamed_2,(.L_2 - __unnamed_2)
__unnamed_2:
        /* <DEDUP_REMOVED lines=46> */
        /*054b*/ 	.byte	0x75, 0x74, 0x65, 0x3a, 0x3a, 0x43, 0x3c, 0x30, 0x3e, 0x3e, 0x3e, 0x3e, 0x5d, 0x00
.L_2:


//--------------------- .nv.shared._ZN7cutlass13device_kernelINS_4gemm6kernel13GemmUniversalIN4cute5tupleIJiiiiEEENS1_10collective13CollectiveMmaINS1_35MainloopSm100TmaUmmaWarpSpecializedILi4ELi2ELi4ENS5_IJNS4_1CILi1EEESB_SB_EEEEENS5_IJNSA_ILi64EEENSA_ILi256EEESE_EEENS_10bfloat16_tENS5_IJlSB_lEEESH_SI_NS4_8TiledMMAINS4_8MMA_AtomIJNS4_20SM100_MMA_F16BF16_SSISH_SH_fLi64ELi256ELNS4_4UMMA5MajorE0ELSN_0ELNSM_7ScaleInE0ELSO_0EEEEEENS4_6LayoutISC_NS5_IJNSA_ILi0EEESS_SS_EEEEENS5_IJNS4_10UnderscoreESV_SV_EEEEENS4_13SM90_TMA_LOADENS4_14ComposedLayoutINS4_7SwizzleILi3ELi4ELi3EEENS4_18smem_ptr_flag_bitsILi16EEENSR_INS5_IJNSA_ILi8EEESE_EEENS5_IJSE_SB_EEEEEEEvNS4_8identityESY_S18_vS19_EENS_8epilogue10collective18CollectiveEpilogueINS1B_23Sm100TmaWarpSpecializedILi4ELi2ELi32ELb1ELb0EEEJSG_NS5_IJNSR_ISE_SB_EES1G_EEESH_SI_SH_SI_NS1B_6fusion15FusionCallbacksIS1F_NS1I_17LinearCombinationISH_fSH_fLNS_15FloatRoundStyleE2EEESG_S1H_JEEENS4_5SM1004TMEM4LOAD26SM100_TMEM_LOAD_16dp256b8xESY_S18_NS4_17SM75_U32x4_LDSM_NENS4_14SM90_TMA_STOREES18_NS4_17SM90_U32x4_STSM_NENS4_39AutoVectorizingCopyWithAssumedAlignmentILi128EEEEEEvvEEEEvNT_6ParamsE --------------------------
	.section	.nv.shared._ZN7cutlass13device_kernelINS_4gemm6kernel13GemmUniversalIN4cute5tupleIJiiiiEEENS1_10collective13CollectiveMmaINS1_35MainloopSm100TmaUmmaWarpSpecializedILi4ELi2ELi4ENS5_IJNS4_1CILi1EEESB_SB_EEEEENS5_IJNSA_ILi64EEENSA_ILi256EEESE_EEENS_10bfloat16_tENS5_IJlSB_lEEESH_SI_NS4_8TiledMMAINS4_8MMA_AtomIJNS4_20SM100_MMA_F16BF16_SSISH_SH_fLi64ELi256ELNS4_4UMMA5MajorE0ELSN_0ELNSM_7ScaleInE0ELSO_0EEEEEENS4_6LayoutISC_NS5_IJNSA_ILi0EEESS_SS_EEEEENS5_IJNS4_10UnderscoreESV_SV_EEEEENS4_13SM90_TMA_LOADENS4_14ComposedLayoutINS4_7SwizzleILi3ELi4ELi3EEENS4_18smem_ptr_flag_bitsILi16EEENSR_INS5_IJNSA_ILi8EEESE_EEENS5_IJSE_SB_EEEEEEEvNS4_8identityESY_S18_vS19_EENS_8epilogue10collective18CollectiveEpilogueINS1B_23Sm100TmaWarpSpecializedILi4ELi2ELi32ELb1ELb0EEEJSG_NS5_IJNSR_ISE_SB_EES1G_EEESH_SI_SH_SI_NS1B_6fusion15FusionCallbacksIS1F_NS1I_17LinearCombinationISH_fSH_fLNS_15FloatRoundStyleE2EEESG_S1H_JEEENS4_5SM1004TMEM4LOAD26SM100_TMEM_LOAD_16dp256b8xESY_S18_NS4_17SM75_U32x4_LDSM_NENS4_14SM90_TMA_STOREES18_NS4_17SM90_U32x4_STSM_NENS4_39AutoVectorizingCopyWithAssumedAlignmentILi128EEEEEEvvEEEEvNT_6ParamsE,"aw",@nobits
	.sectionflags	@""
	.align	16
	.zero		1024


//--------------------- .nv.shared.reserved.0     --------------------------
	.section	.nv.shared.reserved.0,"aw",@nobits
	.weak		__nv_reservedSMEM_offset_0_alias
	.size		__nv_reservedSMEM_offset_0_alias, 0, 64
	.other		__nv_reservedSMEM_offset_0_alias,@"STO_CUDA_RESERVED_SHARED STV_DEFAULT"
__nv_reservedSMEM_offset_0_alias:
	.zero		0
.nv.shared.reserved.0:
	.zero		64
	.weak		__nv_reservedSMEM_tcgen05_partition
	.type		__nv_reservedSMEM_tcgen05_partition,@object
	.size		__nv_reservedSMEM_tcgen05_partition,(.L_0 - __nv_reservedSMEM_tcgen05_partition)
__nv_reservedSMEM_tcgen05_partition:
	.zero		32
.L_0:


//--------------------- .nv.global                --------------------------
	.section	.nv.global,"aw",@nobits
.nv.global:
	.type		_ZN39_INTERNAL_b0babcaa_4_k_cu_27c93fe7_78894cute1_E,@object
	.size		_ZN39_INTERNAL_b0babcaa_4_k_cu_27c93fe7_78894cute1_E,(_ZN39_INTERNAL_b0babcaa_4_k_cu_27c93fe7_78894cuda3std3__45__cpo6cbeginE - _ZN39_INTERNAL_b0babcaa_4_k_cu_27c93fe7_78894cute1_E)
_ZN39_INTERNAL_b0babcaa_4_k_cu_27c93fe7_78894cute1_E:
	.zero		1
	.type		_ZN39_INTERNAL_b0babcaa_4_k_cu_27c93fe7_78894cuda3std3__45__cpo6cbeginE,@object
	.size		_ZN39_INTERNAL_b0babcaa_4_k_cu_27c93fe7_78894cuda3std3__45__cpo6cbeginE,(_ZN39_INTERNAL_b0babcaa_4_k_cu_27c93fe7_78894cuda3std3__48in_placeE - _ZN39_INTERNAL_b0babcaa_4_k_cu_27c93fe7_78894cuda3std3__45__cpo6cbeginE)
_ZN39_INTERNAL_b0babcaa_4_k_cu_27c93fe7_78894cuda3std3__45__cpo6cbeginE:
	.zero		1
	.type		_ZN39_INTERNAL_b0babcaa_4_k_cu_27c93fe7_78894cuda3std3__48in_placeE,@object
	.size		_ZN39_INTERNAL_b0babcaa_4_k_cu_27c93fe7_78894cuda3std3__48in_placeE,(_ZN39_INTERNAL_b0babcaa_4_k_cu_27c93fe7_78894cuda3std6ranges3__45__cpo9iter_moveE - _ZN39_INTERNAL_b0babcaa_4_k_cu_27c93fe7_78894cuda3std3__48in_placeE)
_ZN39_INTERNAL_b0babcaa_4_k_cu_27c93fe7_78894cuda3std3__48in_placeE:
	.zero		1
	.type		_ZN39_INTERNAL_b0babcaa_4_k_cu_27c93fe7_78894cuda3std6ranges3__45__cpo9iter_moveE,@object
	.size		_ZN39_INTERNAL_b0babcaa_4_k_cu_27c93fe7_78894cuda3std6ranges3__45__cpo9iter_moveE,(_ZN39_INTERNAL_b0babcaa_4_k_cu_27c93fe7_78894cuda3std3__45__cpo5beginE - _ZN39_INTERNAL_b0babcaa_4_k_cu_27c93fe7_78894cuda3std6ranges3__45__cpo9iter_moveE)
_ZN39_INTERNAL_b0babcaa_4_k_cu_27c93fe7_78894cuda3std6ranges3__45__cpo9iter_moveE:
	.zero		1
	.type		_ZN39_INTERNAL_b0babcaa_4_k_cu_27c93fe7_78894cuda3std3__45__cpo5beginE,@object
	.size		_ZN39_INTERNAL_b0babcaa_4_k_cu_27c93fe7_78894cuda3std3__45__cpo5beginE,(_ZN39_INTERNAL_b0babcaa_4_k_cu_27c93fe7_78894cuda3std3__441_GLOBAL__N__b0babcaa_4_k_cu_27c93fe7_78896ignoreE - _ZN39_INTERNAL_b0babcaa_4_k_cu_27c93fe7_78894cuda3std3__45__cpo5beginE)
_ZN39_INTERNAL_b0babcaa_4_k_cu_27c93fe7_78894cuda3std3__45__cpo5beginE:
	.zero		1
	.type		_ZN39_INTERNAL_b0babcaa_4_k_cu_27c93fe7_78894cuda3std3__441_GLOBAL__N__b0babcaa_4_k_cu_27c93fe7_78896ignoreE,@object
	.size		_ZN39_INTERNAL_b0babcaa_4_k_cu_27c93fe7_78894cuda3std3__441_GLOBAL__N__b0babcaa_4_k_cu_27c93fe7_78896ignoreE,(_ZN39_INTERNAL_b0babcaa_4_k_cu_27c93fe7_78894cute7productE - _ZN39_INTERNAL_b0babcaa_4_k_cu_27c93fe7_78894cuda3std3__441_GLOBAL__N__b0babcaa_4_k_cu_27c93fe7_78896ignoreE)
_ZN39_INTERNAL_b0babcaa_4_k_cu_27c93fe7_78894cuda3std3__441_GLOBAL__N__b0babcaa_4_k_cu_27c93fe7_78896ignoreE:
	.zero		1
	.type		_ZN39_INTERNAL_b0babcaa_4_k_cu_27c93fe7_78894cute7productE,@object
	.size		_ZN39_INTERNAL_b0babcaa_4_k_cu_27c93fe7_78894cute7productE,(_ZN39_INTERNAL_b0babcaa_4_k_cu_27c93fe7_78894cuda3std3__45__cpo3endE - _ZN39_INTERNAL_b0babcaa_4_k_cu_27c93fe7_78894cute7productE)
_ZN39_INTERNAL_b0babcaa_4_k_cu_27c93fe7_78894cute7productE:
	.zero		1
	.type		_ZN39_INTERNAL_b0babcaa_4_k_cu_27c93fe7_78894cuda3std3__45__cpo3endE,@object
	.size		_ZN39_INTERNAL_b0babcaa_4_k_cu_27c93fe7_78894cuda3std3__45__cpo3endE,(_ZN39_INTERNAL_b0babcaa_4_k_cu_27c93fe7_78894cuda3std3__419piecewise_constructE - _ZN39_INTERNAL_b0babcaa_4_k_cu_27c93fe7_78894cuda3std3__45__cpo3endE)
_ZN39_INTERNAL_b0babcaa_4_k_cu_27c93fe7_78894cuda3std3__45__cpo3endE:
	.zero		1
	.type		_ZN39_INTERNAL_b0babcaa_4_k_cu_27c93fe7_78894cuda3std3__419piecewise_constructE,@object
	.size		_ZN39_INTERNAL_b0babcaa_4_k_cu_27c93fe7_78894cuda3std3__419piecewise_constructE,(_ZN39_INTERNAL_b0babcaa_4_k_cu_27c93fe7_78894cuda3std3__45__cpo4cendE - _ZN39_INTERNAL_b0babcaa_4_k_cu_27c93fe7_78894cuda3std3__419piecewise_constructE)
_ZN39_INTERNAL_b0babcaa_4_k_cu_27c93fe7_78894cuda3std3__419piecewise_constructE:
	.zero		1
	.type		_ZN39_INTERNAL_b0babcaa_4_k_cu_27c93fe7_78894cuda3std3__45__cpo4cendE,@object
	.size		_ZN39_INTERNAL_b0babcaa_4_k_cu_27c93fe7_78894cuda3std3__45__cpo4cendE,(_ZN39_INTERNAL_b0babcaa_4_k_cu_27c93fe7_78894cuda3std6ranges3__45__cpo4swapE - _ZN39_INTERNAL_b0babcaa_4_k_cu_27c93fe7_78894cuda3std3__45__cpo4cendE)
_ZN39_INTERNAL_b0babcaa_4_k_cu_27c93fe7_78894cuda3std3__45__cpo4cendE:
	.zero		1
	.type		_ZN39_INTERNAL_b0babcaa_4_k_cu_27c93fe7_78894cuda3std6ranges3__45__cpo4swapE,@object
	.size		_ZN39_INTERNAL_b0babcaa_4_k_cu_27c93fe7_78894cuda3std6ranges3__45__cpo4swapE,(.L_10 - _ZN39_INTERNAL_b0babcaa_4_k_cu_27c93fe7_78894cuda3std6ranges3__45__cpo4swapE)
_ZN39_INTERNAL_b0babcaa_4_k_cu_27c93fe7_78894cuda3std6ranges3__45__cpo4swapE:
	.zero		1
.L_10:


//--------------------- .nv.constant0._ZN7cutlass13device_kernelINS_4gemm6kernel13GemmUniversalIN4cute5tupleIJiiiiEEENS1_10collective13CollectiveMmaINS1_35MainloopSm100TmaUmmaWarpSpecializedILi4ELi2ELi4ENS5_IJNS4_1CILi1EEESB_SB_EEEEENS5_IJNSA_ILi64EEENSA_ILi256EEESE_EEENS_10bfloat16_tENS5_IJlSB_lEEESH_SI_NS4_8TiledMMAINS4_8MMA_AtomIJNS4_20SM100_MMA_F16BF16_SSISH_SH_fLi64ELi256ELNS4_4UMMA5MajorE0ELSN_0ELNSM_7ScaleInE0ELSO_0EEEEEENS4_6LayoutISC_NS5_IJNSA_ILi0EEESS_SS_EEEEENS5_IJNS4_10UnderscoreESV_SV_EEEEENS4_13SM90_TMA_LOADENS4_14ComposedLayoutINS4_7SwizzleILi3ELi4ELi3EEENS4_18smem_ptr_flag_bitsILi16EEENSR_INS5_IJNSA_ILi8EEESE_EEENS5_IJSE_SB_EEEEEEEvNS4_8identityESY_S18_vS19_EENS_8epilogue10collective18CollectiveEpilogueINS1B_23Sm100TmaWarpSpecializedILi4ELi2ELi32ELb1ELb0EEEJSG_NS5_IJNSR_ISE_SB_EES1G_EEESH_SI_SH_SI_NS1B_6fusion15FusionCallbacksIS1F_NS1I_17LinearCombinationISH_fSH_fLNS_15FloatRoundStyleE2EEESG_S1H_JEEENS4_5SM1004TMEM4LOAD26SM100_TMEM_LOAD_16dp256b8xESY_S18_NS4_17SM75_U32x4_LDSM_NENS4_14SM90_TMA_STOREES18_NS4_17SM90_U32x4_STSM_NENS4_39AutoVectorizingCopyWithAssumedAlignmentILi128EEEEEEvvEEEEvNT_6ParamsE --------------------------
	.section	.nv.constant0._ZN7cutlass13device_kernelINS_4gemm6kernel13GemmUniversalIN4cute5tupleIJiiiiEEENS1_10collective13CollectiveMmaINS1_35MainloopSm100TmaUmmaWarpSpecializedILi4ELi2ELi4ENS5_IJNS4_1CILi1EEESB_SB_EEEEENS5_IJNSA_ILi64EEENSA_ILi256EEESE_EEENS_10bfloat16_tENS5_IJlSB_lEEESH_SI_NS4_8TiledMMAINS4_8MMA_AtomIJNS4_20SM100_MMA_F16BF16_SSISH_SH_fLi64ELi256ELNS4_4UMMA5MajorE0ELSN_0ELNSM_7ScaleInE0ELSO_0EEEEEENS4_6LayoutISC_NS5_IJNSA_ILi0EEESS_SS_EEEEENS5_IJNS4_10UnderscoreESV_SV_EEEEENS4_13SM90_TMA_LOADENS4_14ComposedLayoutINS4_7SwizzleILi3ELi4ELi3EEENS4_18smem_ptr_flag_bitsILi16EEENSR_INS5_IJNSA_ILi8EEESE_EEENS5_IJSE_SB_EEEEEEEvNS4_8identityESY_S18_vS19_EENS_8epilogue10collective18CollectiveEpilogueINS1B_23Sm100TmaWarpSpecializedILi4ELi2ELi32ELb1ELb0EEEJSG_NS5_IJNSR_ISE_SB_EES1G_EEESH_SI_SH_SI_NS1B_6fusion15FusionCallbacksIS1F_NS1I_17LinearCombinationISH_fSH_fLNS_15FloatRoundStyleE2EEESG_S1H_JEEENS4_5SM1004TMEM4LOAD26SM100_TMEM_LOAD_16dp256b8xESY_S18_NS4_17SM75_U32x4_LDSM_NENS4_14SM90_TMA_STOREES18_NS4_17SM90_U32x4_STSM_NENS4_39AutoVectorizingCopyWithAssumedAlignmentILi128EEEEEEvvEEEEvNT_6ParamsE,"a",@progbits
	.sectionflags	@""
	.align	4
.nv.constant0._ZN7cutlass13device_kernelINS_4gemm6kernel13GemmUniversalIN4cute5tupleIJiiiiEEENS1_10collective13CollectiveMmaINS1_35MainloopSm100TmaUmmaWarpSpecializedILi4ELi2ELi4ENS5_IJNS4_1CILi1EEESB_SB_EEEEENS5_IJNSA_ILi64EEENSA_ILi256EEESE_EEENS_10bfloat16_tENS5_IJlSB_lEEESH_SI_NS4_8TiledMMAINS4_8MMA_AtomIJNS4_20SM100_MMA_F16BF16_SSISH_SH_fLi64ELi256ELNS4_4UMMA5MajorE0ELSN_0ELNSM_7ScaleInE0ELSO_0EEEEEENS4_6LayoutISC_NS5_IJNSA_ILi0EEESS_SS_EEEEENS5_IJNS4_10UnderscoreESV_SV_EEEEENS4_13SM90_TMA_LOADENS4_14ComposedLayoutINS4_7SwizzleILi3ELi4ELi3EEENS4_18smem_ptr_flag_bitsILi16EEENSR_INS5_IJNSA_ILi8EEESE_EEENS5_IJSE_SB_EEEEEEEvNS4_8identityESY_S18_vS19_EENS_8epilogue10collective18CollectiveEpilogueINS1B_23Sm100TmaWarpSpecializedILi4ELi2ELi32ELb1ELb0EEEJSG_NS5_IJNSR_ISE_SB_EES1G_EEESH_SI_SH_SI_NS1B_6fusion15FusionCallbacksIS1F_NS1I_17LinearCombinationISH_fSH_fLNS_15FloatRoundStyleE2EEESG_S1H_JEEENS4_5SM1004TMEM4LOAD26SM100_TMEM_LOAD_16dp256b8xESY_S18_NS4_17SM75_U32x4_LDSM_NENS4_14SM90_TMA_STOREES18_NS4_17SM90_U32x4_STSM_NENS4_39AutoVectorizingCopyWithAssumedAlignmentILi128EEEEEEvvEEEEvNT_6ParamsE:
	.zero		2944


//--------------------- SYMBOLS --------------------------

	.type		.nv.reservedSmem.offset0,@object
	.size		.nv.reservedSmem.offset0,0x4
	.type		.nv.reservedSmem.cap,@object
	.size		.nv.reservedSmem.cap,0x4
	.type		__assertfail,@function
